//
// Generated by NVIDIA NVVM Compiler
//
// Compiler Build ID: CL-36424714
// Cuda compilation tools, release 13.0, V13.0.88
// Based on NVVM 20.0.0
//

.version 9.0
.target sm_100
.address_size 64

	// .globl	_Z9RF_kernelPfiiS_

.visible .entry _Z9RF_kernelPfiiS_(
	.param .u64 .ptr .align 1 _Z9RF_kernelPfiiS__param_0,
	.param .u32 _Z9RF_kernelPfiiS__param_1,
	.param .u32 _Z9RF_kernelPfiiS__param_2,
	.param .u64 .ptr .align 1 _Z9RF_kernelPfiiS__param_3
)
{
	.reg .pred 	%p<320>;
	.reg .b32 	%r<617>;
	.reg .b32 	%f<258>;
	.reg .b64 	%rd<10>;

	ld.param.u32 	%r2, [_Z9RF_kernelPfiiS__param_1];
	mov.u32 	%r3, %ctaid.x;
	mov.u32 	%r4, %ntid.x;
	mov.u32 	%r5, %tid.x;
	mad.lo.s32 	%r6, %r3, %r4, %r5;
	setp.ge.s32 	%p1, %r6, %r2;
	@%p1 bra 	$L__BB0_2;
	ld.param.u64 	%rd9, [_Z9RF_kernelPfiiS__param_3];
	ld.param.u32 	%r616, [_Z9RF_kernelPfiiS__param_2];
	ld.param.u64 	%rd8, [_Z9RF_kernelPfiiS__param_0];
	cvta.to.global.u64 	%rd3, %rd8;
	cvta.to.global.u64 	%rd4, %rd9;
	mov.u32 	%r7, %ctaid.x;
	mov.u32 	%r8, %ntid.x;
	mov.u32 	%r9, %tid.x;
	mad.lo.s32 	%r10, %r7, %r8, %r9;
	mul.wide.s32 	%rd5, %r10, 4;
	add.s64 	%rd6, %rd3, %rd5;
	ld.global.f32 	%f1, [%rd6];
	add.s32 	%r11, %r616, 1;
	cvt.rn.f32.s32 	%f2, %r11;
	setp.leu.f32 	%p2, %f1, %f2;
	add.s32 	%r12, %r616, 2;
	cvt.rn.f32.s32 	%f3, %r12;
	setp.gt.f32 	%p3, %f1, %f3;
	selp.b32 	%r13, 3, 2, %p3;
	selp.b32 	%r14, 0, %r13, %p2;
	cvt.rn.f32.s32 	%f4, %r616;
	setp.gt.f32 	%p4, %f1, %f4;
	and.pred  	%p5, %p2, %p4;
	selp.u32 	%r15, 1, 0, %p5;
	add.s32 	%r16, %r14, %r15;
	add.s32 	%r17, %r616, 5;
	cvt.rn.f32.s32 	%f5, %r17;
	setp.leu.f32 	%p6, %f1, %f5;
	add.s32 	%r18, %r616, 6;
	cvt.rn.f32.s32 	%f6, %r18;
	setp.gt.f32 	%p7, %f1, %f6;
	selp.b32 	%r19, 3, 2, %p7;
	selp.b32 	%r20, 0, %r19, %p6;
	add.s32 	%r21, %r616, 4;
	cvt.rn.f32.s32 	%f7, %r21;
	setp.gt.f32 	%p8, %f1, %f7;
	add.s32 	%r22, %r616, 9;
	cvt.rn.f32.s32 	%f8, %r22;
	setp.leu.f32 	%p9, %f1, %f8;
	add.s32 	%r23, %r616, 10;
	cvt.rn.f32.s32 	%f9, %r23;
	setp.gt.f32 	%p10, %f1, %f9;
	selp.b32 	%r24, 3, 2, %p10;
	selp.b32 	%r25, 0, %r24, %p9;
	add.s32 	%r26, %r616, 8;
	cvt.rn.f32.s32 	%f10, %r26;
	setp.gt.f32 	%p11, %f1, %f10;
	and.pred  	%p12, %p9, %p11;
	selp.u32 	%r27, 1, 0, %p12;
	add.s32 	%r28, %r25, %r27;
	add.s32 	%r29, %r616, 13;
	cvt.rn.f32.s32 	%f11, %r29;
	setp.leu.f32 	%p13, %f1, %f11;
	add.s32 	%r30, %r616, 14;
	cvt.rn.f32.s32 	%f12, %r30;
	setp.gt.f32 	%p14, %f1, %f12;
	add.s32 	%r31, %r616, 12;
	cvt.rn.f32.s32 	%f13, %r31;
	setp.gt.f32 	%p15, %f1, %f13;
	and.pred  	%p16, %p13, %p15;
	selp.u32 	%r32, 1, 0, %p16;
	add.s32 	%r33, %r616, 17;
	cvt.rn.f32.s32 	%f14, %r33;
	setp.leu.f32 	%p17, %f1, %f14;
	add.s32 	%r34, %r616, 18;
	cvt.rn.f32.s32 	%f15, %r34;
	setp.gt.f32 	%p18, %f1, %f15;
	selp.b32 	%r35, 3, 2, %p18;
	selp.b32 	%r36, 0, %r35, %p17;
	add.s32 	%r37, %r616, 16;
	cvt.rn.f32.s32 	%f16, %r37;
	setp.gt.f32 	%p19, %f1, %f16;
	and.pred  	%p20, %p17, %p19;
	selp.u32 	%r38, 1, 0, %p20;
	add.s32 	%r39, %r36, %r38;
	add.s32 	%r40, %r616, 21;
	cvt.rn.f32.s32 	%f17, %r40;
	setp.leu.f32 	%p21, %f1, %f17;
	add.s32 	%r41, %r616, 22;
	cvt.rn.f32.s32 	%f18, %r41;
	setp.gt.f32 	%p22, %f1, %f18;
	add.s32 	%r42, %r616, 20;
	cvt.rn.f32.s32 	%f19, %r42;
	setp.gt.f32 	%p23, %f1, %f19;
	and.pred  	%p24, %p21, %p23;
	selp.u32 	%r43, 1, 0, %p24;
	add.s32 	%r44, %r616, 25;
	cvt.rn.f32.s32 	%f20, %r44;
	setp.leu.f32 	%p25, %f1, %f20;
	add.s32 	%r45, %r616, 26;
	cvt.rn.f32.s32 	%f21, %r45;
	setp.gt.f32 	%p26, %f1, %f21;
	selp.b32 	%r46, 3, 2, %p26;
	selp.b32 	%r47, 0, %r46, %p25;
	add.s32 	%r48, %r616, 24;
	cvt.rn.f32.s32 	%f22, %r48;
	setp.gt.f32 	%p27, %f1, %f22;
	and.pred  	%p28, %p25, %p27;
	selp.u32 	%r49, 1, 0, %p28;
	add.s32 	%r50, %r47, %r49;
	add.s32 	%r51, %r616, 29;
	cvt.rn.f32.s32 	%f23, %r51;
	setp.leu.f32 	%p29, %f1, %f23;
	add.s32 	%r52, %r616, 30;
	cvt.rn.f32.s32 	%f24, %r52;
	setp.gt.f32 	%p30, %f1, %f24;
	add.s32 	%r53, %r616, 28;
	cvt.rn.f32.s32 	%f25, %r53;
	setp.gt.f32 	%p31, %f1, %f25;
	and.pred  	%p32, %p29, %p31;
	selp.u32 	%r54, 1, 0, %p32;
	add.s32 	%r55, %r616, 33;
	cvt.rn.f32.s32 	%f26, %r55;
	setp.leu.f32 	%p33, %f1, %f26;
	add.s32 	%r56, %r616, 34;
	cvt.rn.f32.s32 	%f27, %r56;
	setp.gt.f32 	%p34, %f1, %f27;
	selp.b32 	%r57, 3, 2, %p34;
	selp.b32 	%r58, 0, %r57, %p33;
	add.s32 	%r59, %r616, 32;
	cvt.rn.f32.s32 	%f28, %r59;
	setp.gt.f32 	%p35, %f1, %f28;
	and.pred  	%p36, %p33, %p35;
	selp.u32 	%r60, 1, 0, %p36;
	add.s32 	%r61, %r58, %r60;
	add.s32 	%r62, %r616, 37;
	cvt.rn.f32.s32 	%f29, %r62;
	setp.leu.f32 	%p37, %f1, %f29;
	add.s32 	%r63, %r616, 38;
	cvt.rn.f32.s32 	%f30, %r63;
	setp.gt.f32 	%p38, %f1, %f30;
	add.s32 	%r64, %r616, 36;
	cvt.rn.f32.s32 	%f31, %r64;
	setp.gt.f32 	%p39, %f1, %f31;
	and.pred  	%p40, %p37, %p39;
	selp.u32 	%r65, 1, 0, %p40;
	add.s32 	%r66, %r616, 41;
	cvt.rn.f32.s32 	%f32, %r66;
	setp.leu.f32 	%p41, %f1, %f32;
	add.s32 	%r67, %r616, 42;
	cvt.rn.f32.s32 	%f33, %r67;
	setp.gt.f32 	%p42, %f1, %f33;
	selp.b32 	%r68, 3, 2, %p42;
	selp.b32 	%r69, 0, %r68, %p41;
	add.s32 	%r70, %r616, 40;
	cvt.rn.f32.s32 	%f34, %r70;
	setp.gt.f32 	%p43, %f1, %f34;
	and.pred  	%p44, %p41, %p43;
	selp.u32 	%r71, 1, 0, %p44;
	add.s32 	%r72, %r69, %r71;
	add.s32 	%r73, %r616, 45;
	cvt.rn.f32.s32 	%f35, %r73;
	setp.leu.f32 	%p45, %f1, %f35;
	add.s32 	%r74, %r616, 46;
	cvt.rn.f32.s32 	%f36, %r74;
	setp.gt.f32 	%p46, %f1, %f36;
	add.s32 	%r75, %r616, 44;
	cvt.rn.f32.s32 	%f37, %r75;
	setp.gt.f32 	%p47, %f1, %f37;
	and.pred  	%p48, %p45, %p47;
	selp.u32 	%r76, 1, 0, %p48;
	add.s32 	%r77, %r616, 49;
	cvt.rn.f32.s32 	%f38, %r77;
	setp.leu.f32 	%p49, %f1, %f38;
	add.s32 	%r78, %r616, 50;
	cvt.rn.f32.s32 	%f39, %r78;
	setp.gt.f32 	%p50, %f1, %f39;
	selp.b32 	%r79, 3, 2, %p50;
	selp.b32 	%r80, 0, %r79, %p49;
	add.s32 	%r81, %r616, 48;
	cvt.rn.f32.s32 	%f40, %r81;
	setp.gt.f32 	%p51, %f1, %f40;
	and.pred  	%p52, %p49, %p51;
	selp.u32 	%r82, 1, 0, %p52;
	add.s32 	%r83, %r80, %r82;
	add.s32 	%r84, %r616, 53;
	cvt.rn.f32.s32 	%f41, %r84;
	setp.leu.f32 	%p53, %f1, %f41;
	add.s32 	%r85, %r616, 54;
	cvt.rn.f32.s32 	%f42, %r85;
	setp.gt.f32 	%p54, %f1, %f42;
	add.s32 	%r86, %r616, 52;
	cvt.rn.f32.s32 	%f43, %r86;
	setp.gt.f32 	%p55, %f1, %f43;
	and.pred  	%p56, %p53, %p55;
	selp.u32 	%r87, 1, 0, %p56;
	add.s32 	%r88, %r616, 57;
	cvt.rn.f32.s32 	%f44, %r88;
	setp.leu.f32 	%p57, %f1, %f44;
	add.s32 	%r89, %r616, 58;
	cvt.rn.f32.s32 	%f45, %r89;
	setp.gt.f32 	%p58, %f1, %f45;
	selp.b32 	%r90, 3, 2, %p58;
	selp.b32 	%r91, 0, %r90, %p57;
	add.s32 	%r92, %r616, 56;
	cvt.rn.f32.s32 	%f46, %r92;
	setp.gt.f32 	%p59, %f1, %f46;
	and.pred  	%p60, %p57, %p59;
	selp.u32 	%r93, 1, 0, %p60;
	add.s32 	%r94, %r91, %r93;
	add.s32 	%r95, %r616, 61;
	cvt.rn.f32.s32 	%f47, %r95;
	setp.leu.f32 	%p61, %f1, %f47;
	add.s32 	%r96, %r616, 62;
	cvt.rn.f32.s32 	%f48, %r96;
	setp.gt.f32 	%p62, %f1, %f48;
	add.s32 	%r97, %r616, 60;
	cvt.rn.f32.s32 	%f49, %r97;
	setp.gt.f32 	%p63, %f1, %f49;
	and.pred  	%p64, %p61, %p63;
	selp.u32 	%r98, 1, 0, %p64;
	add.s32 	%r99, %r616, 65;
	cvt.rn.f32.s32 	%f50, %r99;
	setp.leu.f32 	%p65, %f1, %f50;
	add.s32 	%r100, %r616, 66;
	cvt.rn.f32.s32 	%f51, %r100;
	setp.gt.f32 	%p66, %f1, %f51;
	selp.b32 	%r101, 3, 2, %p66;
	selp.b32 	%r102, 0, %r101, %p65;
	add.s32 	%r103, %r616, 64;
	cvt.rn.f32.s32 	%f52, %r103;
	setp.gt.f32 	%p67, %f1, %f52;
	and.pred  	%p68, %p65, %p67;
	selp.u32 	%r104, 1, 0, %p68;
	add.s32 	%r105, %r102, %r104;
	add.s32 	%r106, %r616, 69;
	cvt.rn.f32.s32 	%f53, %r106;
	setp.leu.f32 	%p69, %f1, %f53;
	add.s32 	%r107, %r616, 70;
	cvt.rn.f32.s32 	%f54, %r107;
	setp.gt.f32 	%p70, %f1, %f54;
	add.s32 	%r108, %r616, 68;
	cvt.rn.f32.s32 	%f55, %r108;
	setp.gt.f32 	%p71, %f1, %f55;
	and.pred  	%p72, %p69, %p71;
	selp.u32 	%r109, 1, 0, %p72;
	add.s32 	%r110, %r616, 73;
	cvt.rn.f32.s32 	%f56, %r110;
	setp.leu.f32 	%p73, %f1, %f56;
	add.s32 	%r111, %r616, 74;
	cvt.rn.f32.s32 	%f57, %r111;
	setp.gt.f32 	%p74, %f1, %f57;
	selp.b32 	%r112, 3, 2, %p74;
	selp.b32 	%r113, 0, %r112, %p73;
	add.s32 	%r114, %r616, 72;
	cvt.rn.f32.s32 	%f58, %r114;
	setp.gt.f32 	%p75, %f1, %f58;
	and.pred  	%p76, %p73, %p75;
	selp.u32 	%r115, 1, 0, %p76;
	add.s32 	%r116, %r113, %r115;
	add.s32 	%r117, %r616, 77;
	cvt.rn.f32.s32 	%f59, %r117;
	setp.leu.f32 	%p77, %f1, %f59;
	add.s32 	%r118, %r616, 78;
	cvt.rn.f32.s32 	%f60, %r118;
	setp.gt.f32 	%p78, %f1, %f60;
	add.s32 	%r119, %r616, 76;
	cvt.rn.f32.s32 	%f61, %r119;
	setp.gt.f32 	%p79, %f1, %f61;
	and.pred  	%p80, %p77, %p79;
	selp.u32 	%r120, 1, 0, %p80;
	add.s32 	%r121, %r616, 81;
	cvt.rn.f32.s32 	%f62, %r121;
	setp.leu.f32 	%p81, %f1, %f62;
	add.s32 	%r122, %r616, 82;
	cvt.rn.f32.s32 	%f63, %r122;
	setp.gt.f32 	%p82, %f1, %f63;
	selp.b32 	%r123, 3, 2, %p82;
	selp.b32 	%r124, 0, %r123, %p81;
	add.s32 	%r125, %r616, 80;
	cvt.rn.f32.s32 	%f64, %r125;
	setp.gt.f32 	%p83, %f1, %f64;
	and.pred  	%p84, %p81, %p83;
	selp.u32 	%r126, 1, 0, %p84;
	add.s32 	%r127, %r124, %r126;
	add.s32 	%r128, %r616, 85;
	cvt.rn.f32.s32 	%f65, %r128;
	setp.leu.f32 	%p85, %f1, %f65;
	add.s32 	%r129, %r616, 86;
	cvt.rn.f32.s32 	%f66, %r129;
	setp.gt.f32 	%p86, %f1, %f66;
	add.s32 	%r130, %r616, 84;
	cvt.rn.f32.s32 	%f67, %r130;
	setp.gt.f32 	%p87, %f1, %f67;
	and.pred  	%p88, %p85, %p87;
	selp.u32 	%r131, 1, 0, %p88;
	add.s32 	%r132, %r616, 89;
	cvt.rn.f32.s32 	%f68, %r132;
	setp.leu.f32 	%p89, %f1, %f68;
	add.s32 	%r133, %r616, 90;
	cvt.rn.f32.s32 	%f69, %r133;
	setp.gt.f32 	%p90, %f1, %f69;
	selp.b32 	%r134, 3, 2, %p90;
	selp.b32 	%r135, 0, %r134, %p89;
	add.s32 	%r136, %r616, 88;
	cvt.rn.f32.s32 	%f70, %r136;
	setp.gt.f32 	%p91, %f1, %f70;
	and.pred  	%p92, %p89, %p91;
	selp.u32 	%r137, 1, 0, %p92;
	add.s32 	%r138, %r135, %r137;
	add.s32 	%r139, %r616, 93;
	cvt.rn.f32.s32 	%f71, %r139;
	setp.leu.f32 	%p93, %f1, %f71;
	add.s32 	%r140, %r616, 94;
	cvt.rn.f32.s32 	%f72, %r140;
	setp.gt.f32 	%p94, %f1, %f72;
	add.s32 	%r141, %r616, 92;
	cvt.rn.f32.s32 	%f73, %r141;
	setp.gt.f32 	%p95, %f1, %f73;
	and.pred  	%p96, %p93, %p95;
	selp.u32 	%r142, 1, 0, %p96;
	add.s32 	%r143, %r616, 97;
	cvt.rn.f32.s32 	%f74, %r143;
	setp.leu.f32 	%p97, %f1, %f74;
	add.s32 	%r144, %r616, 98;
	cvt.rn.f32.s32 	%f75, %r144;
	setp.gt.f32 	%p98, %f1, %f75;
	selp.b32 	%r145, 3, 2, %p98;
	selp.b32 	%r146, 0, %r145, %p97;
	add.s32 	%r147, %r616, 96;
	cvt.rn.f32.s32 	%f76, %r147;
	setp.gt.f32 	%p99, %f1, %f76;
	and.pred  	%p100, %p97, %p99;
	selp.u32 	%r148, 1, 0, %p100;
	add.s32 	%r149, %r146, %r148;
	add.s32 	%r150, %r616, 101;
	cvt.rn.f32.s32 	%f77, %r150;
	setp.leu.f32 	%p101, %f1, %f77;
	add.s32 	%r151, %r616, 102;
	cvt.rn.f32.s32 	%f78, %r151;
	setp.gt.f32 	%p102, %f1, %f78;
	add.s32 	%r152, %r616, 100;
	cvt.rn.f32.s32 	%f79, %r152;
	setp.gt.f32 	%p103, %f1, %f79;
	and.pred  	%p104, %p101, %p103;
	selp.u32 	%r153, 1, 0, %p104;
	add.s32 	%r154, %r616, 105;
	cvt.rn.f32.s32 	%f80, %r154;
	setp.leu.f32 	%p105, %f1, %f80;
	add.s32 	%r155, %r616, 106;
	cvt.rn.f32.s32 	%f81, %r155;
	setp.gt.f32 	%p106, %f1, %f81;
	selp.b32 	%r156, 3, 2, %p106;
	selp.b32 	%r157, 0, %r156, %p105;
	add.s32 	%r158, %r616, 104;
	cvt.rn.f32.s32 	%f82, %r158;
	setp.gt.f32 	%p107, %f1, %f82;
	and.pred  	%p108, %p105, %p107;
	selp.u32 	%r159, 1, 0, %p108;
	add.s32 	%r160, %r157, %r159;
	add.s32 	%r161, %r616, 109;
	cvt.rn.f32.s32 	%f83, %r161;
	setp.leu.f32 	%p109, %f1, %f83;
	add.s32 	%r162, %r616, 110;
	cvt.rn.f32.s32 	%f84, %r162;
	setp.gt.f32 	%p110, %f1, %f84;
	add.s32 	%r163, %r616, 108;
	cvt.rn.f32.s32 	%f85, %r163;
	setp.gt.f32 	%p111, %f1, %f85;
	and.pred  	%p112, %p109, %p111;
	selp.u32 	%r164, 1, 0, %p112;
	add.s32 	%r165, %r616, 113;
	cvt.rn.f32.s32 	%f86, %r165;
	setp.leu.f32 	%p113, %f1, %f86;
	add.s32 	%r166, %r616, 114;
	cvt.rn.f32.s32 	%f87, %r166;
	setp.gt.f32 	%p114, %f1, %f87;
	selp.b32 	%r167, 3, 2, %p114;
	selp.b32 	%r168, 0, %r167, %p113;
	add.s32 	%r169, %r616, 112;
	cvt.rn.f32.s32 	%f88, %r169;
	setp.gt.f32 	%p115, %f1, %f88;
	and.pred  	%p116, %p113, %p115;
	selp.u32 	%r170, 1, 0, %p116;
	add.s32 	%r171, %r168, %r170;
	add.s32 	%r172, %r616, 117;
	cvt.rn.f32.s32 	%f89, %r172;
	setp.leu.f32 	%p117, %f1, %f89;
	add.s32 	%r173, %r616, 118;
	cvt.rn.f32.s32 	%f90, %r173;
	setp.gt.f32 	%p118, %f1, %f90;
	add.s32 	%r174, %r616, 116;
	cvt.rn.f32.s32 	%f91, %r174;
	setp.gt.f32 	%p119, %f1, %f91;
	and.pred  	%p120, %p117, %p119;
	selp.u32 	%r175, 1, 0, %p120;
	add.s32 	%r176, %r616, 121;
	cvt.rn.f32.s32 	%f92, %r176;
	setp.leu.f32 	%p121, %f1, %f92;
	add.s32 	%r177, %r616, 122;
	cvt.rn.f32.s32 	%f93, %r177;
	setp.gt.f32 	%p122, %f1, %f93;
	selp.b32 	%r178, 3, 2, %p122;
	selp.b32 	%r179, 0, %r178, %p121;
	add.s32 	%r180, %r616, 120;
	cvt.rn.f32.s32 	%f94, %r180;
	setp.gt.f32 	%p123, %f1, %f94;
	and.pred  	%p124, %p121, %p123;
	selp.u32 	%r181, 1, 0, %p124;
	add.s32 	%r182, %r179, %r181;
	add.s32 	%r183, %r616, 125;
	cvt.rn.f32.s32 	%f95, %r183;
	setp.leu.f32 	%p125, %f1, %f95;
	add.s32 	%r184, %r616, 126;
	cvt.rn.f32.s32 	%f96, %r184;
	setp.gt.f32 	%p126, %f1, %f96;
	add.s32 	%r185, %r616, 124;
	cvt.rn.f32.s32 	%f97, %r185;
	setp.gt.f32 	%p127, %f1, %f97;
	and.pred  	%p128, %p125, %p127;
	selp.u32 	%r186, 1, 0, %p128;
	add.s32 	%r187, %r616, 129;
	cvt.rn.f32.s32 	%f98, %r187;
	setp.leu.f32 	%p129, %f1, %f98;
	add.s32 	%r188, %r616, 130;
	cvt.rn.f32.s32 	%f99, %r188;
	setp.gt.f32 	%p130, %f1, %f99;
	selp.b32 	%r189, 3, 2, %p130;
	selp.b32 	%r190, 0, %r189, %p129;
	add.s32 	%r191, %r616, 128;
	cvt.rn.f32.s32 	%f100, %r191;
	setp.gt.f32 	%p131, %f1, %f100;
	and.pred  	%p132, %p129, %p131;
	selp.u32 	%r192, 1, 0, %p132;
	add.s32 	%r193, %r190, %r192;
	add.s32 	%r194, %r616, 133;
	cvt.rn.f32.s32 	%f101, %r194;
	setp.leu.f32 	%p133, %f1, %f101;
	add.s32 	%r195, %r616, 134;
	cvt.rn.f32.s32 	%f102, %r195;
	setp.gt.f32 	%p134, %f1, %f102;
	add.s32 	%r196, %r616, 132;
	cvt.rn.f32.s32 	%f103, %r196;
	setp.gt.f32 	%p135, %f1, %f103;
	and.pred  	%p136, %p133, %p135;
	selp.u32 	%r197, 1, 0, %p136;
	add.s32 	%r198, %r616, 137;
	cvt.rn.f32.s32 	%f104, %r198;
	setp.leu.f32 	%p137, %f1, %f104;
	add.s32 	%r199, %r616, 138;
	cvt.rn.f32.s32 	%f105, %r199;
	setp.gt.f32 	%p138, %f1, %f105;
	selp.b32 	%r200, 3, 2, %p138;
	selp.b32 	%r201, 0, %r200, %p137;
	add.s32 	%r202, %r616, 136;
	cvt.rn.f32.s32 	%f106, %r202;
	setp.gt.f32 	%p139, %f1, %f106;
	and.pred  	%p140, %p137, %p139;
	selp.u32 	%r203, 1, 0, %p140;
	add.s32 	%r204, %r201, %r203;
	add.s32 	%r205, %r616, 141;
	cvt.rn.f32.s32 	%f107, %r205;
	setp.leu.f32 	%p141, %f1, %f107;
	add.s32 	%r206, %r616, 142;
	cvt.rn.f32.s32 	%f108, %r206;
	setp.gt.f32 	%p142, %f1, %f108;
	add.s32 	%r207, %r616, 140;
	cvt.rn.f32.s32 	%f109, %r207;
	setp.gt.f32 	%p143, %f1, %f109;
	and.pred  	%p144, %p141, %p143;
	selp.u32 	%r208, 1, 0, %p144;
	add.s32 	%r209, %r616, 145;
	cvt.rn.f32.s32 	%f110, %r209;
	setp.leu.f32 	%p145, %f1, %f110;
	add.s32 	%r210, %r616, 146;
	cvt.rn.f32.s32 	%f111, %r210;
	setp.gt.f32 	%p146, %f1, %f111;
	selp.b32 	%r211, 3, 2, %p146;
	selp.b32 	%r212, 0, %r211, %p145;
	add.s32 	%r213, %r616, 144;
	cvt.rn.f32.s32 	%f112, %r213;
	setp.gt.f32 	%p147, %f1, %f112;
	and.pred  	%p148, %p145, %p147;
	selp.u32 	%r214, 1, 0, %p148;
	add.s32 	%r215, %r212, %r214;
	add.s32 	%r216, %r616, 149;
	cvt.rn.f32.s32 	%f113, %r216;
	setp.leu.f32 	%p149, %f1, %f113;
	add.s32 	%r217, %r616, 150;
	cvt.rn.f32.s32 	%f114, %r217;
	setp.gt.f32 	%p150, %f1, %f114;
	add.s32 	%r218, %r616, 148;
	cvt.rn.f32.s32 	%f115, %r218;
	setp.gt.f32 	%p151, %f1, %f115;
	and.pred  	%p152, %p149, %p151;
	selp.u32 	%r219, 1, 0, %p152;
	add.s32 	%r220, %r616, 153;
	cvt.rn.f32.s32 	%f116, %r220;
	setp.leu.f32 	%p153, %f1, %f116;
	add.s32 	%r221, %r616, 154;
	cvt.rn.f32.s32 	%f117, %r221;
	setp.gt.f32 	%p154, %f1, %f117;
	selp.b32 	%r222, 3, 2, %p154;
	selp.b32 	%r223, 0, %r222, %p153;
	add.s32 	%r224, %r616, 152;
	cvt.rn.f32.s32 	%f118, %r224;
	setp.gt.f32 	%p155, %f1, %f118;
	and.pred  	%p156, %p153, %p155;
	selp.u32 	%r225, 1, 0, %p156;
	add.s32 	%r226, %r223, %r225;
	add.s32 	%r227, %r616, 157;
	cvt.rn.f32.s32 	%f119, %r227;
	setp.leu.f32 	%p157, %f1, %f119;
	add.s32 	%r228, %r616, 158;
	cvt.rn.f32.s32 	%f120, %r228;
	setp.gt.f32 	%p158, %f1, %f120;
	add.s32 	%r229, %r616, 156;
	cvt.rn.f32.s32 	%f121, %r229;
	setp.gt.f32 	%p159, %f1, %f121;
	and.pred  	%p160, %p157, %p159;
	selp.u32 	%r230, 1, 0, %p160;
	add.s32 	%r231, %r616, 161;
	cvt.rn.f32.s32 	%f122, %r231;
	setp.leu.f32 	%p161, %f1, %f122;
	add.s32 	%r232, %r616, 162;
	cvt.rn.f32.s32 	%f123, %r232;
	setp.gt.f32 	%p162, %f1, %f123;
	selp.b32 	%r233, 3, 2, %p162;
	selp.b32 	%r234, 0, %r233, %p161;
	add.s32 	%r235, %r616, 160;
	cvt.rn.f32.s32 	%f124, %r235;
	setp.gt.f32 	%p163, %f1, %f124;
	and.pred  	%p164, %p161, %p163;
	selp.u32 	%r236, 1, 0, %p164;
	add.s32 	%r237, %r234, %r236;
	add.s32 	%r238, %r616, 165;
	cvt.rn.f32.s32 	%f125, %r238;
	setp.leu.f32 	%p165, %f1, %f125;
	add.s32 	%r239, %r616, 166;
	cvt.rn.f32.s32 	%f126, %r239;
	setp.gt.f32 	%p166, %f1, %f126;
	add.s32 	%r240, %r616, 164;
	cvt.rn.f32.s32 	%f127, %r240;
	setp.gt.f32 	%p167, %f1, %f127;
	and.pred  	%p168, %p165, %p167;
	selp.u32 	%r241, 1, 0, %p168;
	add.s32 	%r242, %r616, 169;
	cvt.rn.f32.s32 	%f128, %r242;
	setp.leu.f32 	%p169, %f1, %f128;
	add.s32 	%r243, %r616, 170;
	cvt.rn.f32.s32 	%f129, %r243;
	setp.gt.f32 	%p170, %f1, %f129;
	selp.b32 	%r244, 3, 2, %p170;
	selp.b32 	%r245, 0, %r244, %p169;
	add.s32 	%r246, %r616, 168;
	cvt.rn.f32.s32 	%f130, %r246;
	setp.gt.f32 	%p171, %f1, %f130;
	and.pred  	%p172, %p169, %p171;
	selp.u32 	%r247, 1, 0, %p172;
	add.s32 	%r248, %r245, %r247;
	add.s32 	%r249, %r616, 173;
	cvt.rn.f32.s32 	%f131, %r249;
	setp.leu.f32 	%p173, %f1, %f131;
	add.s32 	%r250, %r616, 174;
	cvt.rn.f32.s32 	%f132, %r250;
	setp.gt.f32 	%p174, %f1, %f132;
	add.s32 	%r251, %r616, 172;
	cvt.rn.f32.s32 	%f133, %r251;
	setp.gt.f32 	%p175, %f1, %f133;
	and.pred  	%p176, %p173, %p175;
	selp.u32 	%r252, 1, 0, %p176;
	add.s32 	%r253, %r616, 177;
	cvt.rn.f32.s32 	%f134, %r253;
	setp.leu.f32 	%p177, %f1, %f134;
	add.s32 	%r254, %r616, 178;
	cvt.rn.f32.s32 	%f135, %r254;
	setp.gt.f32 	%p178, %f1, %f135;
	selp.b32 	%r255, 3, 2, %p178;
	selp.b32 	%r256, 0, %r255, %p177;
	add.s32 	%r257, %r616, 176;
	cvt.rn.f32.s32 	%f136, %r257;
	setp.gt.f32 	%p179, %f1, %f136;
	and.pred  	%p180, %p177, %p179;
	selp.u32 	%r258, 1, 0, %p180;
	add.s32 	%r259, %r256, %r258;
	add.s32 	%r260, %r616, 181;
	cvt.rn.f32.s32 	%f137, %r260;
	setp.leu.f32 	%p181, %f1, %f137;
	add.s32 	%r261, %r616, 182;
	cvt.rn.f32.s32 	%f138, %r261;
	setp.gt.f32 	%p182, %f1, %f138;
	add.s32 	%r262, %r616, 180;
	cvt.rn.f32.s32 	%f139, %r262;
	setp.gt.f32 	%p183, %f1, %f139;
	and.pred  	%p184, %p181, %p183;
	selp.u32 	%r263, 1, 0, %p184;
	add.s32 	%r264, %r616, 185;
	cvt.rn.f32.s32 	%f140, %r264;
	setp.leu.f32 	%p185, %f1, %f140;
	add.s32 	%r265, %r616, 186;
	cvt.rn.f32.s32 	%f141, %r265;
	setp.gt.f32 	%p186, %f1, %f141;
	selp.b32 	%r266, 3, 2, %p186;
	selp.b32 	%r267, 0, %r266, %p185;
	add.s32 	%r268, %r616, 184;
	cvt.rn.f32.s32 	%f142, %r268;
	setp.gt.f32 	%p187, %f1, %f142;
	and.pred  	%p188, %p185, %p187;
	selp.u32 	%r269, 1, 0, %p188;
	add.s32 	%r270, %r267, %r269;
	add.s32 	%r271, %r616, 189;
	cvt.rn.f32.s32 	%f143, %r271;
	setp.leu.f32 	%p189, %f1, %f143;
	add.s32 	%r272, %r616, 190;
	cvt.rn.f32.s32 	%f144, %r272;
	setp.gt.f32 	%p190, %f1, %f144;
	add.s32 	%r273, %r616, 188;
	cvt.rn.f32.s32 	%f145, %r273;
	setp.gt.f32 	%p191, %f1, %f145;
	and.pred  	%p192, %p189, %p191;
	selp.u32 	%r274, 1, 0, %p192;
	add.s32 	%r275, %r616, 193;
	cvt.rn.f32.s32 	%f146, %r275;
	setp.leu.f32 	%p193, %f1, %f146;
	add.s32 	%r276, %r616, 194;
	cvt.rn.f32.s32 	%f147, %r276;
	setp.gt.f32 	%p194, %f1, %f147;
	selp.b32 	%r277, 3, 2, %p194;
	selp.b32 	%r278, 0, %r277, %p193;
	add.s32 	%r279, %r616, 192;
	cvt.rn.f32.s32 	%f148, %r279;
	setp.gt.f32 	%p195, %f1, %f148;
	and.pred  	%p196, %p193, %p195;
	selp.u32 	%r280, 1, 0, %p196;
	add.s32 	%r281, %r278, %r280;
	add.s32 	%r282, %r616, 197;
	cvt.rn.f32.s32 	%f149, %r282;
	setp.leu.f32 	%p197, %f1, %f149;
	add.s32 	%r283, %r616, 198;
	cvt.rn.f32.s32 	%f150, %r283;
	setp.gt.f32 	%p198, %f1, %f150;
	add.s32 	%r284, %r616, 196;
	cvt.rn.f32.s32 	%f151, %r284;
	setp.gt.f32 	%p199, %f1, %f151;
	and.pred  	%p200, %p197, %p199;
	selp.u32 	%r285, 1, 0, %p200;
	add.s32 	%r286, %r616, 201;
	cvt.rn.f32.s32 	%f152, %r286;
	setp.leu.f32 	%p201, %f1, %f152;
	add.s32 	%r287, %r616, 202;
	cvt.rn.f32.s32 	%f153, %r287;
	setp.gt.f32 	%p202, %f1, %f153;
	selp.b32 	%r288, 3, 2, %p202;
	selp.b32 	%r289, 0, %r288, %p201;
	add.s32 	%r290, %r616, 200;
	cvt.rn.f32.s32 	%f154, %r290;
	setp.gt.f32 	%p203, %f1, %f154;
	and.pred  	%p204, %p201, %p203;
	selp.u32 	%r291, 1, 0, %p204;
	add.s32 	%r292, %r289, %r291;
	add.s32 	%r293, %r616, 205;
	cvt.rn.f32.s32 	%f155, %r293;
	setp.leu.f32 	%p205, %f1, %f155;
	add.s32 	%r294, %r616, 206;
	cvt.rn.f32.s32 	%f156, %r294;
	setp.gt.f32 	%p206, %f1, %f156;
	add.s32 	%r295, %r616, 204;
	cvt.rn.f32.s32 	%f157, %r295;
	setp.gt.f32 	%p207, %f1, %f157;
	and.pred  	%p208, %p205, %p207;
	selp.u32 	%r296, 1, 0, %p208;
	add.s32 	%r297, %r616, 209;
	cvt.rn.f32.s32 	%f158, %r297;
	setp.leu.f32 	%p209, %f1, %f158;
	add.s32 	%r298, %r616, 210;
	cvt.rn.f32.s32 	%f159, %r298;
	setp.gt.f32 	%p210, %f1, %f159;
	selp.b32 	%r299, 3, 2, %p210;
	selp.b32 	%r300, 0, %r299, %p209;
	add.s32 	%r301, %r616, 208;
	cvt.rn.f32.s32 	%f160, %r301;
	setp.gt.f32 	%p211, %f1, %f160;
	and.pred  	%p212, %p209, %p211;
	selp.u32 	%r302, 1, 0, %p212;
	add.s32 	%r303, %r300, %r302;
	add.s32 	%r304, %r616, 213;
	cvt.rn.f32.s32 	%f161, %r304;
	setp.leu.f32 	%p213, %f1, %f161;
	add.s32 	%r305, %r616, 214;
	cvt.rn.f32.s32 	%f162, %r305;
	setp.gt.f32 	%p214, %f1, %f162;
	add.s32 	%r306, %r616, 212;
	cvt.rn.f32.s32 	%f163, %r306;
	setp.gt.f32 	%p215, %f1, %f163;
	and.pred  	%p216, %p213, %p215;
	selp.u32 	%r307, 1, 0, %p216;
	add.s32 	%r308, %r616, 217;
	cvt.rn.f32.s32 	%f164, %r308;
	setp.leu.f32 	%p217, %f1, %f164;
	add.s32 	%r309, %r616, 218;
	cvt.rn.f32.s32 	%f165, %r309;
	setp.gt.f32 	%p218, %f1, %f165;
	selp.b32 	%r310, 3, 2, %p218;
	selp.b32 	%r311, 0, %r310, %p217;
	add.s32 	%r312, %r616, 216;
	cvt.rn.f32.s32 	%f166, %r312;
	setp.gt.f32 	%p219, %f1, %f166;
	and.pred  	%p220, %p217, %p219;
	selp.u32 	%r313, 1, 0, %p220;
	add.s32 	%r314, %r311, %r313;
	add.s32 	%r315, %r616, 221;
	cvt.rn.f32.s32 	%f167, %r315;
	setp.leu.f32 	%p221, %f1, %f167;
	add.s32 	%r316, %r616, 222;
	cvt.rn.f32.s32 	%f168, %r316;
	setp.gt.f32 	%p222, %f1, %f168;
	add.s32 	%r317, %r616, 220;
	cvt.rn.f32.s32 	%f169, %r317;
	setp.gt.f32 	%p223, %f1, %f169;
	and.pred  	%p224, %p221, %p223;
	selp.u32 	%r318, 1, 0, %p224;
	add.s32 	%r319, %r616, 225;
	cvt.rn.f32.s32 	%f170, %r319;
	setp.leu.f32 	%p225, %f1, %f170;
	add.s32 	%r320, %r616, 226;
	cvt.rn.f32.s32 	%f171, %r320;
	setp.gt.f32 	%p226, %f1, %f171;
	selp.b32 	%r321, 3, 2, %p226;
	selp.b32 	%r322, 0, %r321, %p225;
	add.s32 	%r323, %r616, 224;
	cvt.rn.f32.s32 	%f172, %r323;
	setp.gt.f32 	%p227, %f1, %f172;
	and.pred  	%p228, %p225, %p227;
	selp.u32 	%r324, 1, 0, %p228;
	add.s32 	%r325, %r322, %r324;
	add.s32 	%r326, %r616, 229;
	cvt.rn.f32.s32 	%f173, %r326;
	setp.leu.f32 	%p229, %f1, %f173;
	add.s32 	%r327, %r616, 230;
	cvt.rn.f32.s32 	%f174, %r327;
	setp.gt.f32 	%p230, %f1, %f174;
	add.s32 	%r328, %r616, 228;
	cvt.rn.f32.s32 	%f175, %r328;
	setp.gt.f32 	%p231, %f1, %f175;
	and.pred  	%p232, %p229, %p231;
	selp.u32 	%r329, 1, 0, %p232;
	add.s32 	%r330, %r616, 233;
	cvt.rn.f32.s32 	%f176, %r330;
	setp.leu.f32 	%p233, %f1, %f176;
	add.s32 	%r331, %r616, 234;
	cvt.rn.f32.s32 	%f177, %r331;
	setp.gt.f32 	%p234, %f1, %f177;
	selp.b32 	%r332, 3, 2, %p234;
	selp.b32 	%r333, 0, %r332, %p233;
	add.s32 	%r334, %r616, 232;
	cvt.rn.f32.s32 	%f178, %r334;
	setp.gt.f32 	%p235, %f1, %f178;
	and.pred  	%p236, %p233, %p235;
	selp.u32 	%r335, 1, 0, %p236;
	add.s32 	%r336, %r333, %r335;
	add.s32 	%r337, %r616, 237;
	cvt.rn.f32.s32 	%f179, %r337;
	setp.leu.f32 	%p237, %f1, %f179;
	add.s32 	%r338, %r616, 238;
	cvt.rn.f32.s32 	%f180, %r338;
	setp.gt.f32 	%p238, %f1, %f180;
	add.s32 	%r339, %r616, 236;
	cvt.rn.f32.s32 	%f181, %r339;
	setp.gt.f32 	%p239, %f1, %f181;
	and.pred  	%p240, %p237, %p239;
	selp.u32 	%r340, 1, 0, %p240;
	add.s32 	%r341, %r616, 241;
	cvt.rn.f32.s32 	%f182, %r341;
	setp.leu.f32 	%p241, %f1, %f182;
	add.s32 	%r342, %r616, 242;
	cvt.rn.f32.s32 	%f183, %r342;
	setp.gt.f32 	%p242, %f1, %f183;
	selp.b32 	%r343, 3, 2, %p242;
	selp.b32 	%r344, 0, %r343, %p241;
	add.s32 	%r345, %r616, 240;
	cvt.rn.f32.s32 	%f184, %r345;
	setp.gt.f32 	%p243, %f1, %f184;
	and.pred  	%p244, %p241, %p243;
	selp.u32 	%r346, 1, 0, %p244;
	add.s32 	%r347, %r344, %r346;
	add.s32 	%r348, %r616, 245;
	cvt.rn.f32.s32 	%f185, %r348;
	setp.leu.f32 	%p245, %f1, %f185;
	add.s32 	%r349, %r616, 246;
	cvt.rn.f32.s32 	%f186, %r349;
	setp.gt.f32 	%p246, %f1, %f186;
	add.s32 	%r350, %r616, 244;
	cvt.rn.f32.s32 	%f187, %r350;
	setp.gt.f32 	%p247, %f1, %f187;
	and.pred  	%p248, %p245, %p247;
	selp.u32 	%r351, 1, 0, %p248;
	add.s32 	%r352, %r616, 249;
	cvt.rn.f32.s32 	%f188, %r352;
	setp.leu.f32 	%p249, %f1, %f188;
	add.s32 	%r353, %r616, 250;
	cvt.rn.f32.s32 	%f189, %r353;
	setp.gt.f32 	%p250, %f1, %f189;
	selp.b32 	%r354, 3, 2, %p250;
	selp.b32 	%r355, 0, %r354, %p249;
	add.s32 	%r356, %r616, 248;
	cvt.rn.f32.s32 	%f190, %r356;
	setp.gt.f32 	%p251, %f1, %f190;
	and.pred  	%p252, %p249, %p251;
	selp.u32 	%r357, 1, 0, %p252;
	add.s32 	%r358, %r355, %r357;
	add.s32 	%r359, %r616, 253;
	cvt.rn.f32.s32 	%f191, %r359;
	setp.leu.f32 	%p253, %f1, %f191;
	add.s32 	%r360, %r616, 254;
	cvt.rn.f32.s32 	%f192, %r360;
	setp.gt.f32 	%p254, %f1, %f192;
	add.s32 	%r361, %r616, 252;
	cvt.rn.f32.s32 	%f193, %r361;
	setp.gt.f32 	%p255, %f1, %f193;
	and.pred  	%p256, %p253, %p255;
	selp.u32 	%r362, 1, 0, %p256;
	add.s32 	%r363, %r616, 3;
	cvt.rn.f32.s32 	%f194, %r363;
	setp.leu.f32 	%p257, %f1, %f194;
	selp.b32 	%r364, 5, 4, %p8;
	selp.b32 	%r365, %r364, 4, %p6;
	add.s32 	%r366, %r365, %r20;
	selp.b32 	%r367, %r16, %r366, %p257;
	add.s32 	%r368, %r616, 11;
	cvt.rn.f32.s32 	%f195, %r368;
	setp.leu.f32 	%p258, %f1, %f195;
	selp.b32 	%r369, 7, 6, %p14;
	selp.b32 	%r370, 4, %r369, %p13;
	add.s32 	%r371, %r370, %r32;
	selp.b32 	%r372, %r28, %r371, %p258;
	add.s32 	%r373, %r616, 19;
	cvt.rn.f32.s32 	%f196, %r373;
	setp.leu.f32 	%p259, %f1, %f196;
	selp.b32 	%r374, 7, 6, %p22;
	selp.b32 	%r375, 4, %r374, %p21;
	add.s32 	%r376, %r375, %r43;
	selp.b32 	%r377, %r39, %r376, %p259;
	add.s32 	%r378, %r616, 27;
	cvt.rn.f32.s32 	%f197, %r378;
	setp.leu.f32 	%p260, %f1, %f197;
	selp.b32 	%r379, 7, 6, %p30;
	selp.b32 	%r380, 4, %r379, %p29;
	add.s32 	%r381, %r380, %r54;
	selp.b32 	%r382, %r50, %r381, %p260;
	add.s32 	%r383, %r616, 35;
	cvt.rn.f32.s32 	%f198, %r383;
	setp.leu.f32 	%p261, %f1, %f198;
	selp.b32 	%r384, 7, 6, %p38;
	selp.b32 	%r385, 4, %r384, %p37;
	add.s32 	%r386, %r385, %r65;
	selp.b32 	%r387, %r61, %r386, %p261;
	add.s32 	%r388, %r616, 43;
	cvt.rn.f32.s32 	%f199, %r388;
	setp.leu.f32 	%p262, %f1, %f199;
	selp.b32 	%r389, 7, 6, %p46;
	selp.b32 	%r390, 4, %r389, %p45;
	add.s32 	%r391, %r390, %r76;
	selp.b32 	%r392, %r72, %r391, %p262;
	add.s32 	%r393, %r616, 51;
	cvt.rn.f32.s32 	%f200, %r393;
	setp.leu.f32 	%p263, %f1, %f200;
	selp.b32 	%r394, 7, 6, %p54;
	selp.b32 	%r395, 4, %r394, %p53;
	add.s32 	%r396, %r395, %r87;
	selp.b32 	%r397, %r83, %r396, %p263;
	add.s32 	%r398, %r616, 59;
	cvt.rn.f32.s32 	%f201, %r398;
	setp.leu.f32 	%p264, %f1, %f201;
	selp.b32 	%r399, 7, 6, %p62;
	selp.b32 	%r400, 4, %r399, %p61;
	add.s32 	%r401, %r400, %r98;
	selp.b32 	%r402, %r94, %r401, %p264;
	add.s32 	%r403, %r616, 67;
	cvt.rn.f32.s32 	%f202, %r403;
	setp.leu.f32 	%p265, %f1, %f202;
	selp.b32 	%r404, 7, 6, %p70;
	selp.b32 	%r405, 4, %r404, %p69;
	add.s32 	%r406, %r405, %r109;
	selp.b32 	%r407, %r105, %r406, %p265;
	add.s32 	%r408, %r616, 75;
	cvt.rn.f32.s32 	%f203, %r408;
	setp.leu.f32 	%p266, %f1, %f203;
	selp.b32 	%r409, 7, 6, %p78;
	selp.b32 	%r410, 4, %r409, %p77;
	add.s32 	%r411, %r410, %r120;
	selp.b32 	%r412, %r116, %r411, %p266;
	add.s32 	%r413, %r616, 83;
	cvt.rn.f32.s32 	%f204, %r413;
	setp.leu.f32 	%p267, %f1, %f204;
	selp.b32 	%r414, 7, 6, %p86;
	selp.b32 	%r415, 4, %r414, %p85;
	add.s32 	%r416, %r415, %r131;
	selp.b32 	%r417, %r127, %r416, %p267;
	add.s32 	%r418, %r616, 91;
	cvt.rn.f32.s32 	%f205, %r418;
	setp.leu.f32 	%p268, %f1, %f205;
	selp.b32 	%r419, 7, 6, %p94;
	selp.b32 	%r420, 4, %r419, %p93;
	add.s32 	%r421, %r420, %r142;
	selp.b32 	%r422, %r138, %r421, %p268;
	add.s32 	%r423, %r616, 99;
	cvt.rn.f32.s32 	%f206, %r423;
	setp.leu.f32 	%p269, %f1, %f206;
	selp.b32 	%r424, 7, 6, %p102;
	selp.b32 	%r425, 4, %r424, %p101;
	add.s32 	%r426, %r425, %r153;
	selp.b32 	%r427, %r149, %r426, %p269;
	add.s32 	%r428, %r616, 107;
	cvt.rn.f32.s32 	%f207, %r428;
	setp.leu.f32 	%p270, %f1, %f207;
	selp.b32 	%r429, 7, 6, %p110;
	selp.b32 	%r430, 4, %r429, %p109;
	add.s32 	%r431, %r430, %r164;
	selp.b32 	%r432, %r160, %r431, %p270;
	add.s32 	%r433, %r616, 115;
	cvt.rn.f32.s32 	%f208, %r433;
	setp.leu.f32 	%p271, %f1, %f208;
	selp.b32 	%r434, 7, 6, %p118;
	selp.b32 	%r435, 4, %r434, %p117;
	add.s32 	%r436, %r435, %r175;
	selp.b32 	%r437, %r171, %r436, %p271;
	add.s32 	%r438, %r616, 123;
	cvt.rn.f32.s32 	%f209, %r438;
	setp.leu.f32 	%p272, %f1, %f209;
	selp.b32 	%r439, 7, 6, %p126;
	selp.b32 	%r440, 4, %r439, %p125;
	add.s32 	%r441, %r440, %r186;
	selp.b32 	%r442, %r182, %r441, %p272;
	add.s32 	%r443, %r616, 131;
	cvt.rn.f32.s32 	%f210, %r443;
	setp.leu.f32 	%p273, %f1, %f210;
	selp.b32 	%r444, 7, 6, %p134;
	selp.b32 	%r445, 4, %r444, %p133;
	add.s32 	%r446, %r445, %r197;
	selp.b32 	%r447, %r193, %r446, %p273;
	add.s32 	%r448, %r616, 139;
	cvt.rn.f32.s32 	%f211, %r448;
	setp.leu.f32 	%p274, %f1, %f211;
	selp.b32 	%r449, 7, 6, %p142;
	selp.b32 	%r450, 4, %r449, %p141;
	add.s32 	%r451, %r450, %r208;
	selp.b32 	%r452, %r204, %r451, %p274;
	add.s32 	%r453, %r616, 147;
	cvt.rn.f32.s32 	%f212, %r453;
	setp.leu.f32 	%p275, %f1, %f212;
	selp.b32 	%r454, 7, 6, %p150;
	selp.b32 	%r455, 4, %r454, %p149;
	add.s32 	%r456, %r455, %r219;
	selp.b32 	%r457, %r215, %r456, %p275;
	add.s32 	%r458, %r616, 155;
	cvt.rn.f32.s32 	%f213, %r458;
	setp.leu.f32 	%p276, %f1, %f213;
	selp.b32 	%r459, 7, 6, %p158;
	selp.b32 	%r460, 4, %r459, %p157;
	add.s32 	%r461, %r460, %r230;
	selp.b32 	%r462, %r226, %r461, %p276;
	add.s32 	%r463, %r616, 163;
	cvt.rn.f32.s32 	%f214, %r463;
	setp.leu.f32 	%p277, %f1, %f214;
	selp.b32 	%r464, 7, 6, %p166;
	selp.b32 	%r465, 4, %r464, %p165;
	add.s32 	%r466, %r465, %r241;
	selp.b32 	%r467, %r237, %r466, %p277;
	add.s32 	%r468, %r616, 171;
	cvt.rn.f32.s32 	%f215, %r468;
	setp.leu.f32 	%p278, %f1, %f215;
	selp.b32 	%r469, 7, 6, %p174;
	selp.b32 	%r470, 4, %r469, %p173;
	add.s32 	%r471, %r470, %r252;
	selp.b32 	%r472, %r248, %r471, %p278;
	add.s32 	%r473, %r616, 179;
	cvt.rn.f32.s32 	%f216, %r473;
	setp.leu.f32 	%p279, %f1, %f216;
	selp.b32 	%r474, 7, 6, %p182;
	selp.b32 	%r475, 4, %r474, %p181;
	add.s32 	%r476, %r475, %r263;
	selp.b32 	%r477, %r259, %r476, %p279;
	add.s32 	%r478, %r616, 187;
	cvt.rn.f32.s32 	%f217, %r478;
	setp.leu.f32 	%p280, %f1, %f217;
	selp.b32 	%r479, 7, 6, %p190;
	selp.b32 	%r480, 4, %r479, %p189;
	add.s32 	%r481, %r480, %r274;
	selp.b32 	%r482, %r270, %r481, %p280;
	add.s32 	%r483, %r616, 195;
	cvt.rn.f32.s32 	%f218, %r483;
	setp.leu.f32 	%p281, %f1, %f218;
	selp.b32 	%r484, 7, 6, %p198;
	selp.b32 	%r485, 4, %r484, %p197;
	add.s32 	%r486, %r485, %r285;
	selp.b32 	%r487, %r281, %r486, %p281;
	add.s32 	%r488, %r616, 203;
	cvt.rn.f32.s32 	%f219, %r488;
	setp.leu.f32 	%p282, %f1, %f219;
	selp.b32 	%r489, 7, 6, %p206;
	selp.b32 	%r490, 4, %r489, %p205;
	add.s32 	%r491, %r490, %r296;
	selp.b32 	%r492, %r292, %r491, %p282;
	add.s32 	%r493, %r616, 211;
	cvt.rn.f32.s32 	%f220, %r493;
	setp.leu.f32 	%p283, %f1, %f220;
	selp.b32 	%r494, 7, 6, %p214;
	selp.b32 	%r495, 4, %r494, %p213;
	add.s32 	%r496, %r495, %r307;
	selp.b32 	%r497, %r303, %r496, %p283;
	add.s32 	%r498, %r616, 219;
	cvt.rn.f32.s32 	%f221, %r498;
	setp.leu.f32 	%p284, %f1, %f221;
	selp.b32 	%r499, 7, 6, %p222;
	selp.b32 	%r500, 4, %r499, %p221;
	add.s32 	%r501, %r500, %r318;
	selp.b32 	%r502, %r314, %r501, %p284;
	add.s32 	%r503, %r616, 227;
	cvt.rn.f32.s32 	%f222, %r503;
	setp.leu.f32 	%p285, %f1, %f222;
	selp.b32 	%r504, 7, 6, %p230;
	selp.b32 	%r505, 4, %r504, %p229;
	add.s32 	%r506, %r505, %r329;
	selp.b32 	%r507, %r325, %r506, %p285;
	add.s32 	%r508, %r616, 235;
	cvt.rn.f32.s32 	%f223, %r508;
	setp.leu.f32 	%p286, %f1, %f223;
	selp.b32 	%r509, 7, 6, %p238;
	selp.b32 	%r510, 4, %r509, %p237;
	add.s32 	%r511, %r510, %r340;
	selp.b32 	%r512, %r336, %r511, %p286;
	add.s32 	%r513, %r616, 243;
	cvt.rn.f32.s32 	%f224, %r513;
	setp.leu.f32 	%p287, %f1, %f224;
	selp.b32 	%r514, 7, 6, %p246;
	selp.b32 	%r515, 4, %r514, %p245;
	add.s32 	%r516, %r515, %r351;
	selp.b32 	%r517, %r347, %r516, %p287;
	add.s32 	%r518, %r616, 251;
	cvt.rn.f32.s32 	%f225, %r518;
	setp.leu.f32 	%p288, %f1, %f225;
	selp.b32 	%r519, 7, 6, %p254;
	selp.b32 	%r520, 4, %r519, %p253;
	add.s32 	%r521, %r520, %r362;
	selp.b32 	%r522, %r358, %r521, %p288;
	add.s32 	%r523, %r616, 7;
	cvt.rn.f32.s32 	%f226, %r523;
	setp.leu.f32 	%p289, %f1, %f226;
	add.s32 	%r524, %r372, 8;
	selp.b32 	%r525, %r367, %r524, %p289;
	add.s32 	%r526, %r616, 23;
	cvt.rn.f32.s32 	%f227, %r526;
	setp.leu.f32 	%p290, %f1, %f227;
	add.s32 	%r527, %r382, 8;
	selp.b32 	%r528, %r377, %r527, %p290;
	add.s32 	%r529, %r616, 39;
	cvt.rn.f32.s32 	%f228, %r529;
	setp.leu.f32 	%p291, %f1, %f228;
	add.s32 	%r530, %r392, 8;
	selp.b32 	%r531, %r387, %r530, %p291;
	add.s32 	%r532, %r616, 55;
	cvt.rn.f32.s32 	%f229, %r532;
	setp.leu.f32 	%p292, %f1, %f229;
	add.s32 	%r533, %r402, 8;
	selp.b32 	%r534, %r397, %r533, %p292;
	add.s32 	%r535, %r616, 71;
	cvt.rn.f32.s32 	%f230, %r535;
	setp.leu.f32 	%p293, %f1, %f230;
	add.s32 	%r536, %r412, 8;
	selp.b32 	%r537, %r407, %r536, %p293;
	add.s32 	%r538, %r616, 87;
	cvt.rn.f32.s32 	%f231, %r538;
	setp.leu.f32 	%p294, %f1, %f231;
	add.s32 	%r539, %r422, 8;
	selp.b32 	%r540, %r417, %r539, %p294;
	add.s32 	%r541, %r616, 103;
	cvt.rn.f32.s32 	%f232, %r541;
	setp.leu.f32 	%p295, %f1, %f232;
	add.s32 	%r542, %r432, 8;
	selp.b32 	%r543, %r427, %r542, %p295;
	add.s32 	%r544, %r616, 119;
	cvt.rn.f32.s32 	%f233, %r544;
	setp.leu.f32 	%p296, %f1, %f233;
	add.s32 	%r545, %r442, 8;
	selp.b32 	%r546, %r437, %r545, %p296;
	add.s32 	%r547, %r616, 135;
	cvt.rn.f32.s32 	%f234, %r547;
	setp.leu.f32 	%p297, %f1, %f234;
	add.s32 	%r548, %r452, 8;
	selp.b32 	%r549, %r447, %r548, %p297;
	add.s32 	%r550, %r616, 151;
	cvt.rn.f32.s32 	%f235, %r550;
	setp.leu.f32 	%p298, %f1, %f235;
	add.s32 	%r551, %r462, 8;
	selp.b32 	%r552, %r457, %r551, %p298;
	add.s32 	%r553, %r616, 167;
	cvt.rn.f32.s32 	%f236, %r553;
	setp.leu.f32 	%p299, %f1, %f236;
	add.s32 	%r554, %r472, 8;
	selp.b32 	%r555, %r467, %r554, %p299;
	add.s32 	%r556, %r616, 183;
	cvt.rn.f32.s32 	%f237, %r556;
	setp.leu.f32 	%p300, %f1, %f237;
	add.s32 	%r557, %r482, 8;
	selp.b32 	%r558, %r477, %r557, %p300;
	add.s32 	%r559, %r616, 199;
	cvt.rn.f32.s32 	%f238, %r559;
	setp.leu.f32 	%p301, %f1, %f238;
	add.s32 	%r560, %r492, 8;
	selp.b32 	%r561, %r487, %r560, %p301;
	add.s32 	%r562, %r616, 215;
	cvt.rn.f32.s32 	%f239, %r562;
	setp.leu.f32 	%p302, %f1, %f239;
	add.s32 	%r563, %r502, 8;
	selp.b32 	%r564, %r497, %r563, %p302;
	add.s32 	%r565, %r616, 231;
	cvt.rn.f32.s32 	%f240, %r565;
	setp.leu.f32 	%p303, %f1, %f240;
	add.s32 	%r566, %r512, 8;
	selp.b32 	%r567, %r507, %r566, %p303;
	add.s32 	%r568, %r616, 247;
	cvt.rn.f32.s32 	%f241, %r568;
	setp.leu.f32 	%p304, %f1, %f241;
	add.s32 	%r569, %r522, 8;
	selp.b32 	%r570, %r517, %r569, %p304;
	add.s32 	%r571, %r616, 15;
	cvt.rn.f32.s32 	%f242, %r571;
	setp.leu.f32 	%p305, %f1, %f242;
	add.s32 	%r572, %r528, 16;
	selp.b32 	%r573, %r525, %r572, %p305;
	add.s32 	%r574, %r616, 47;
	cvt.rn.f32.s32 	%f243, %r574;
	setp.leu.f32 	%p306, %f1, %f243;
	add.s32 	%r575, %r534, 16;
	selp.b32 	%r576, %r531, %r575, %p306;
	add.s32 	%r577, %r616, 79;
	cvt.rn.f32.s32 	%f244, %r577;
	setp.leu.f32 	%p307, %f1, %f244;
	add.s32 	%r578, %r540, 16;
	selp.b32 	%r579, %r537, %r578, %p307;
	add.s32 	%r580, %r616, 111;
	cvt.rn.f32.s32 	%f245, %r580;
	setp.leu.f32 	%p308, %f1, %f245;
	add.s32 	%r581, %r546, 16;
	selp.b32 	%r582, %r543, %r581, %p308;
	add.s32 	%r583, %r616, 143;
	cvt.rn.f32.s32 	%f246, %r583;
	setp.leu.f32 	%p309, %f1, %f246;
	add.s32 	%r584, %r552, 16;
	selp.b32 	%r585, %r549, %r584, %p309;
	add.s32 	%r586, %r616, 175;
	cvt.rn.f32.s32 	%f247, %r586;
	setp.leu.f32 	%p310, %f1, %f247;
	add.s32 	%r587, %r558, 16;
	selp.b32 	%r588, %r555, %r587, %p310;
	add.s32 	%r589, %r616, 207;
	cvt.rn.f32.s32 	%f248, %r589;
	setp.leu.f32 	%p311, %f1, %f248;
	add.s32 	%r590, %r564, 16;
	selp.b32 	%r591, %r561, %r590, %p311;
	add.s32 	%r592, %r616, 239;
	cvt.rn.f32.s32 	%f249, %r592;
	setp.leu.f32 	%p312, %f1, %f249;
	add.s32 	%r593, %r570, 16;
	selp.b32 	%r594, %r567, %r593, %p312;
	add.s32 	%r595, %r616, 31;
	cvt.rn.f32.s32 	%f250, %r595;
	setp.leu.f32 	%p313, %f1, %f250;
	add.s32 	%r596, %r576, 32;
	selp.b32 	%r597, %r573, %r596, %p313;
	add.s32 	%r598, %r616, 95;
	cvt.rn.f32.s32 	%f251, %r598;
	setp.leu.f32 	%p314, %f1, %f251;
	add.s32 	%r599, %r582, 32;
	selp.b32 	%r600, %r579, %r599, %p314;
	add.s32 	%r601, %r616, 159;
	cvt.rn.f32.s32 	%f252, %r601;
	setp.leu.f32 	%p315, %f1, %f252;
	add.s32 	%r602, %r588, 32;
	selp.b32 	%r603, %r585, %r602, %p315;
	add.s32 	%r604, %r616, 223;
	cvt.rn.f32.s32 	%f253, %r604;
	setp.leu.f32 	%p316, %f1, %f253;
	add.s32 	%r605, %r594, 32;
	selp.b32 	%r606, %r591, %r605, %p316;
	add.s32 	%r607, %r616, 63;
	cvt.rn.f32.s32 	%f254, %r607;
	setp.leu.f32 	%p317, %f1, %f254;
	add.s32 	%r608, %r600, 64;
	selp.b32 	%r609, %r597, %r608, %p317;
	add.s32 	%r610, %r616, 191;
	cvt.rn.f32.s32 	%f255, %r610;
	setp.leu.f32 	%p318, %f1, %f255;
	add.s32 	%r611, %r606, 64;
	selp.b32 	%r612, %r603, %r611, %p318;
	add.s32 	%r613, %r616, 127;
	cvt.rn.f32.s32 	%f256, %r613;
	setp.leu.f32 	%p319, %f1, %f256;
	add.s32 	%r614, %r612, 128;
	selp.b32 	%r615, %r609, %r614, %p319;
	cvt.rn.f32.u32 	%f257, %r615;
	add.s64 	%rd7, %rd4, %rd5;
	st.global.f32 	[%rd7], %f257;
$L__BB0_2:
	ret;

}


// ===== COMPILED SASS (sm_100) =====

	.target	sm_100

	.elftype	@"ET_EXEC"


//--------------------- .note.nv.tkinfo           --------------------------
	.section	.note.nv.tkinfo,"",@"SHT_NOTE"
	.sectionflags	@"SHF_NOTE_NV_TKINFO"
	.tkinfo
        /*0018*/ 	.word	0x00000002
        /*0030*/ 	.string	""
        /*0030*/ 	.string	"ptxas"
        /*0030*/ 	.string	"Cuda compilation tools, release 13.0, V13.0.88"
        /*0030*/ 	.string	"Build cuda_13.0.r13.0/compiler.36424714_0"
        /*0030*/ 	.string	"-arch sm_100 -m 64 "



//--------------------- .note.nv.cuinfo           --------------------------
	.section	.note.nv.cuinfo,"",@"SHT_NOTE"
	.sectionflags	@"SHF_NOTE_NV_CUINFO"
        /*0018*/ 	.short	0x0002
        /*001a*/ 	.short	0x0064
        /*001c*/ 	.short	0x0082
	.zero		2


//--------------------- .nv.info                  --------------------------
	.section	.nv.info,"",@"SHT_CUDA_INFO"
	.align	4


	//----- nvinfo : EIATTR_REGCOUNT
	.align		4
        /*0000*/ 	.byte	0x04, 0x2f
        /*0002*/ 	.short	(.L_1 - .L_0)
	.align		4
.L_0:
        /*0004*/ 	.word	index@(_Z9RF_kernelPfiiS_)
        /*0008*/ 	.word	0x0000002c


	//----- nvinfo : EIATTR_FRAME_SIZE
	.align		4
.L_1:
        /*000c*/ 	.byte	0x04, 0x11
        /*000e*/ 	.short	(.L_3 - .L_2)
	.align		4
.L_2:
        /*0010*/ 	.word	index@(_Z9RF_kernelPfiiS_)
        /*0014*/ 	.word	0x00000000


	//----- nvinfo : EIATTR_MIN_STACK_SIZE
	.align		4
.L_3:
        /*0018*/ 	.byte	0x04, 0x12
        /*001a*/ 	.short	(.L_5 - .L_4)
	.align		4
.L_4:
        /*001c*/ 	.word	index@(_Z9RF_kernelPfiiS_)
        /*0020*/ 	.word	0x00000000
.L_5:


//--------------------- .nv.compat                --------------------------
	.section	.nv.compat,"",@"SHT_CUDA_COMPAT_INFO"
	.align	4
        /*0000*/ 	.byte	0x02, 0x09, 0x00, 0x00, 0x02, 0x02, 0x01, 0x00, 0x02, 0x05, 0x05, 0x00, 0x03, 0x07, 0x01, 0x01
        /*0010*/ 	.byte	0x02, 0x03, 0x00, 0x00, 0x02, 0x06, 0x01, 0x00, 0x04, 0x0b, 0x08, 0x00, 0x09, 0x00, 0x00, 0x00
        /*0020*/ 	.byte	0x00, 0x00, 0x00, 0x00


//--------------------- .nv.info._Z9RF_kernelPfiiS_ --------------------------
	.section	.nv.info._Z9RF_kernelPfiiS_,"",@"SHT_CUDA_INFO"
	.sectionflags	@""
	.align	4


	//----- nvinfo : EIATTR_CUDA_API_VERSION
	.align		4
        /*0000*/ 	.byte	0x04, 0x37
        /*0002*/ 	.short	(.L_7 - .L_6)
.L_6:
        /*0004*/ 	.word	0x00000082


	//----- nvinfo : EIATTR_KPARAM_INFO
	.align		4
.L_7:
        /*0008*/ 	.byte	0x04, 0x17
        /*000a*/ 	.short	(.L_9 - .L_8)
.L_8:
        /*000c*/ 	.word	0x00000000
        /*0010*/ 	.short	0x0003
        /*0012*/ 	.short	0x0010
        /*0014*/ 	.byte	0x00, 0xf5, 0x21, 0x00


	//----- nvinfo : EIATTR_KPARAM_INFO
	.align		4
.L_9:
        /*0018*/ 	.byte	0x04, 0x17
        /*001a*/ 	.short	(.L_11 - .L_10)
.L_10:
        /*001c*/ 	.word	0x00000000
        /*0020*/ 	.short	0x0002
        /*0022*/ 	.short	0x000c
        /*0024*/ 	.byte	0x00, 0xf0, 0x11, 0x00


	//----- nvinfo : EIATTR_KPARAM_INFO
	.align		4
.L_11:
        /*0028*/ 	.byte	0x04, 0x17
        /*002a*/ 	.short	(.L_13 - .L_12)
.L_12:
        /*002c*/ 	.word	0x00000000
        /*0030*/ 	.short	0x0001
        /*0032*/ 	.short	0x0008
        /*0034*/ 	.byte	0x00, 0xf0, 0x11, 0x00


	//----- nvinfo : EIATTR_KPARAM_INFO
	.align		4
.L_13:
        /*0038*/ 	.byte	0x04, 0x17
        /*003a*/ 	.short	(.L_15 - .L_14)
.L_14:
        /*003c*/ 	.word	0x00000000
        /*0040*/ 	.short	0x0000
        /*0042*/ 	.short	0x0000
        /*0044*/ 	.byte	0x00, 0xf5, 0x21, 0x00


	//----- nvinfo : EIATTR_SPARSE_MMA_MASK
	.align		4
.L_15:
        /*0048*/ 	.byte	0x03, 0x50
        /*004a*/ 	.short	0x0000


	//----- nvinfo : EIATTR_MAXREG_COUNT
	.align		4
        /*004c*/ 	.byte	0x03, 0x1b
        /*004e*/ 	.short	0x00ff


	//----- nvinfo : EIATTR_MERCURY_ISA_VERSION
	.align		4
        /*0050*/ 	.byte	0x03, 0x5f
        /*0052*/ 	.short	0x0101


	//----- nvinfo : EIATTR_VRC_CTA_INIT_COUNT
	.align		4
        /*0054*/ 	.byte	0x02, 0x4a
	.zero		1
	.zero		1


	//----- nvinfo : EIATTR_EXIT_INSTR_OFFSETS
	.align		4
        /*0058*/ 	.byte	0x04, 0x1c
        /*005a*/ 	.short	(.L_17 - .L_16)


	//   ....[0]....
.L_16:
        /*005c*/ 	.word	0x00000070


	//   ....[1]....
        /*0060*/ 	.word	0x00004320


	//----- nvinfo : EIATTR_CBANK_PARAM_SIZE
	.align		4
.L_17:
        /*0064*/ 	.byte	0x03, 0x19
        /*0066*/ 	.short	0x0018


	//----- nvinfo : EIATTR_PARAM_CBANK
	.align		4
        /*0068*/ 	.byte	0x04, 0x0a
        /*006a*/ 	.short	(.L_19 - .L_18)
	.align		4
.L_18:
        /*006c*/ 	.word	index@(.nv.constant0._Z9RF_kernelPfiiS_)
        /*0070*/ 	.short	0x0380
        /*0072*/ 	.short	0x0018


	//----- nvinfo : EIATTR_SW_WAR
	.align		4
.L_19:
        /*0074*/ 	.byte	0x04, 0x36
        /*0076*/ 	.short	(.L_21 - .L_20)
.L_20:
        /*0078*/ 	.word	0x00000008
.L_21:


//--------------------- .nv.callgraph             --------------------------
	.section	.nv.callgraph,"",@"SHT_CUDA_CALLGRAPH"
	.align	4
	.sectionentsize	8
	.align		4
        /*0000*/ 	.word	0x00000000
	.align		4
        /*0004*/ 	.word	0xffffffff
	.align		4
        /*0008*/ 	.word	0x00000000
	.align		4
        /*000c*/ 	.word	0xfffffffe
	.align		4
        /*0010*/ 	.word	0x00000000
	.align		4
        /*0014*/ 	.word	0xfffffffd
	.align		4
        /*0018*/ 	.word	0x00000000
	.align		4
        /*001c*/ 	.word	0xfffffffc


//--------------------- .text._Z9RF_kernelPfiiS_  --------------------------
	.section	.text._Z9RF_kernelPfiiS_,"ax",@progbits
	.align	128
        .global         _Z9RF_kernelPfiiS_
        .type           _Z9RF_kernelPfiiS_,@function
        .size           _Z9RF_kernelPfiiS_,(.L_x_1 - _Z9RF_kernelPfiiS_)
        .other          _Z9RF_kernelPfiiS_,@"STO_CUDA_ENTRY STV_DEFAULT"
_Z9RF_kernelPfiiS_:
.text._Z9RF_kernelPfiiS_:
[----:B------:R-:W-:Y:S01]  /*0000*/  LDC R1, c[0x0][0x37c] ;  /* 0x0000df00ff017b82 */ /* 0x000fe20000000800 */
[----:B------:R-:W0:Y:S07]  /*0010*/  S2R R5, SR_TID.X ;  /* 0x0000000000057919 */ /* 0x000e2e0000002100 */
[----:B------:R-:W0:Y:S01]  /*0020*/  S2UR UR5, SR_CTAID.X ;  /* 0x00000000000579c3 */ /* 0x000e220000002500 */
[----:B------:R-:W1:Y:S07]  /*0030*/  LDCU UR4, c[0x0][0x388] ;  /* 0x00007100ff0477ac */ /* 0x000e6e0008000800 */
[----:B------:R-:W0:Y:S02]  /*0040*/  LDC R0, c[0x0][0x360] ;  /* 0x0000d800ff007b82 */ /* 0x000e240000000800 */
[----:B0-----:R-:W-:-:S05]  /*0050*/  IMAD R0, R0, UR5, R5 ;  /* 0x0000000500007c24 */ /* 0x001fca000f8e0205 */
[----:B-1----:R-:W-:-:S13]  /*0060*/  ISETP.GE.AND P0, PT, R0, UR4, PT ;  /* 0x0000000400007c0c */ /* 0x002fda000bf06270 */
[----:B------:R-:W-:Y:S05]  /*0070*/  @P0 EXIT ;  /* 0x000000000000094d */ /* 0x000fea0003800000 */
[----:B------:R-:W0:Y:S01]  /*0080*/  LDC R0, c[0x0][0x360] ;  /* 0x0000d800ff007b82 */ /* 0x000e220000000800 */
[----:B------:R-:W1:Y:S01]  /*0090*/  LDCU.64 UR6, c[0x0][0x358] ;  /* 0x00006b00ff0677ac */ /* 0x000e620008000a00 */
[----:B------:R-:W2:Y:S06]  /*00a0*/  LDCU UR4, c[0x0][0x38c] ;  /* 0x00007180ff0477ac */ /* 0x000eac0008000800 */
[----:B------:R-:W3:Y:S01]  /*00b0*/  LDC.64 R2, c[0x0][0x380] ;  /* 0x0000e000ff027b82 */ /* 0x000ee20000000a00 */
[----:B0-----:R-:W-:-:S04]  /*00c0*/  IMAD R0, R0, UR5, R5 ;  /* 0x0000000500007c24 */ /* 0x001fc8000f8e0205 */
[----:B---3--:R-:W-:-:S06]  /*00d0*/  IMAD.WIDE R2, R0, 0x4, R2 ;  /* 0x0000000400027825 */ /* 0x008fcc00078e0202 */
[----:B-1----:R0:W3:Y:S01]  /*00e0*/  LDG.E R2, desc[UR6][R2.64] ;  /* 0x0000000602027981 */ /* 0x0020e2000c1e1900 */
[----:B--2---:R-:W-:Y:S02]  /*00f0*/  UIADD3 UR8, UPT, UPT, UR4, 0x1, URZ ;  /* 0x0000000104087890 */ /* 0x004fe4000fffe0ff */
[----:B------:R-:W-:Y:S02]  /*0100*/  UIADD3 UR9, UPT, UPT, UR4, 0x2, URZ ;  /* 0x0000000204097890 */ /* 0x000fe4000fffe0ff */
[----:B------:R-:W-:Y:S02]  /*0110*/  UIADD3 UR10, UPT, UPT, UR4, 0x9, URZ ;  /* 0x00000009040a7890 */ /* 0x000fe4000fffe0ff */
[----:B------:R-:W-:Y:S01]  /*0120*/  I2FP.F32.S32 R5, UR8 ;  /* 0x0000000800057c45 */ /* 0x000fe20008201400 */
[----:B------:R-:W-:Y:S01]  /*0130*/  UIADD3 UR8, UPT, UPT, UR4, 0xa, URZ ;  /* 0x0000000a04087890 */ /* 0x000fe2000fffe0ff */
[----:B------:R-:W-:Y:S01]  /*0140*/  I2FP.F32.S32 R7, UR9 ;  /* 0x0000000900077c45 */ /* 0x000fe20008201400 */
[----:B------:R-:W-:Y:S01]  /*0150*/  UIADD3 UR9, UPT, UPT, UR4, 0x11, URZ ;  /* 0x0000001104097890 */ /* 0x000fe2000fffe0ff */
[----:B0-----:R-:W-:Y:S01]  /*0160*/  I2FP.F32.S32 R3, UR10 ;  /* 0x0000000a00037c45 */ /* 0x001fe20008201400 */
[----:B------:R-:W-:-:S02]  /*0170*/  UIADD3 UR11, UPT, UPT, UR4, 0x12, URZ ;  /* 0x00000012040b7890 */ /* 0x000fc4000fffe0ff */
[----:B------:R-:W-:Y:S02]  /*0180*/  UIADD3 UR12, UPT, UPT, UR4, 0xf1, URZ ;  /* 0x000000f1040c7890 */ /* 0x000fe4000fffe0ff */
[----:B------:R-:W-:Y:S02]  /*0190*/  UIADD3 UR10, UPT, UPT, UR4, 0xb, URZ ;  /* 0x0000000b040a7890 */ /* 0x000fe4000fffe0ff */
[----:B------:R-:W-:Y:S01]  /*01a0*/  I2FP.F32.S32 R9, UR11 ;  /* 0x0000000b00097c45 */ /* 0x000fe20008201400 */
[----:B------:R-:W-:-:S03]  /*01b0*/  UIADD3 UR11, UPT, UPT, UR4, 0xf4, URZ ;  /* 0x000000f4040b7890 */ /* 0x000fc6000fffe0ff */
[----:B------:R-:W-:Y:S01]  /*01c0*/  I2FP.F32.S32 R11, UR10 ;  /* 0x0000000a000b7c45 */ /* 0x000fe20008201400 */
[----:B------:R-:W-:Y:S01]  /*01d0*/  UIADD3 UR10, UPT, UPT, UR4, 0x4, URZ ;  /* 0x00000004040a7890 */ /* 0x000fe2000fffe0ff */
[C---:B---3--:R-:W-:Y:S02]  /*01e0*/  FSETP.GT.AND P4, PT, R2.reuse, R5, PT ;  /* 0x000000050200720b */ /* 0x048fe40003f84000 */
[----:B------:R-:W-:Y:S01]  /*01f0*/  I2FP.F32.S32 R5, UR8 ;  /* 0x0000000800057c45 */ /* 0x000fe20008201400 */
[----:B------:R-:W-:Y:S01]  /*0200*/  UIADD3 UR8, UPT, UPT, UR4, 0xd, URZ ;  /* 0x0000000d04087890 */ /* 0x000fe2000fffe0ff */
[C---:B------:R-:W-:Y:S02]  /*0210*/  FSETP.GT.AND P0, PT, R2.reuse, R7, PT ;  /* 0x000000070200720b */ /* 0x040fe40003f04000 */
[C---:B------:R-:W-:Y:S01]  /*0220*/  FSETP.GT.AND P1, PT, R2.reuse, R3, PT ;  /* 0x000000030200720b */ /* 0x040fe20003f24000 */
[----:B------:R-:W-:Y:S01]  /*0230*/  IMAD.MOV.U32 R3, RZ, RZ, 0x3 ;  /* 0x00000003ff037424 */ /* 0x000fe200078e00ff */
[----:B------:R-:W-:Y:S01]  /*0240*/  I2FP.F32.S32 R7, UR9 ;  /* 0x0000000900077c45 */ /* 0x000fe20008201400 */
[----:B------:R-:W-:Y:S01]  /*0250*/  UIADD3 UR9, UPT, UPT, UR4, 0xf2, URZ ;  /* 0x000000f204097890 */ /* 0x000fe2000fffe0ff */
[----:B------:R-:W-:-:S02]  /*0260*/  FSETP.GT.AND P5, PT, R2, R5, PT ;  /* 0x000000050200720b */ /* 0x000fc40003fa4000 */
[----:B------:R-:W-:Y:S02]  /*0270*/  I2FP.F32.S32 R5, UR4 ;  /* 0x0000000400057c45 */ /* 0x000fe40008201400 */
[----:B------:R-:W-:Y:S02]  /*0280*/  SEL R4, R3, 0x2, P0 ;  /* 0x0000000203047807 */ /* 0x000fe40000000000 */
[C---:B------:R-:W-:Y:S02]  /*0290*/  FSETP.GT.AND P3, PT, R2.reuse, R7, PT ;  /* 0x000000070200720b */ /* 0x040fe40003f64000 */
[C---:B------:R-:W-:Y:S02]  /*02a0*/  FSETP.GT.AND P2, PT, R2.reuse, R9, PT ;  /* 0x000000090200720b */ /* 0x040fe40003f44000 */
[----:B------:R-:W-:Y:S02]  /*02b0*/  FSETP.GT.AND P0, PT, R2, R5, !P4 ;  /* 0x000000050200720b */ /* 0x000fe40006704000 */
[----:B------:R-:W-:-:S02]  /*02c0*/  I2FP.F32.S32 R7, UR12 ;  /* 0x0000000c00077c45 */ /* 0x000fc40008201400 */
[----:B------:R-:W-:Y:S01]  /*02d0*/  I2FP.F32.S32 R9, UR9 ;  /* 0x0000000900097c45 */ /* 0x000fe20008201400 */
[----:B------:R-:W-:Y:S01]  /*02e0*/  UIADD3 UR9, UPT, UPT, UR4, 0xe, URZ ;  /* 0x0000000e04097890 */ /* 0x000fe2000fffe0ff */
[----:B------:R-:W-:Y:S01]  /*02f0*/  I2FP.F32.S32 R5, UR8 ;  /* 0x0000000800057c45 */ /* 0x000fe20008201400 */
[----:B------:R-:W-:Y:S01]  /*0300*/  UIADD3 UR8, UPT, UPT, UR4, 0x8, URZ ;  /* 0x0000000804087890 */ /* 0x000fe2000fffe0ff */
[----:B------:R-:W-:Y:S02]  /*0310*/  FSETP.GT.AND P6, PT, R2, R7, PT ;  /* 0x000000070200720b */ /* 0x000fe40003fc4000 */
[----:B------:R-:W-:Y:S02]  /*0320*/  SEL R7, R4, RZ, P4 ;  /* 0x000000ff04077207 */ /* 0x000fe40002000000 */
[----:B------:R-:W-:Y:S02]  /*0330*/  SEL R8, RZ, 0x1, !P0 ;  /* 0x00000001ff087807 */ /* 0x000fe40004000000 */
[----:B------:R-:W-:-:S02]  /*0340*/  FSETP.GT.AND P4, PT, R2, R9, PT ;  /* 0x000000090200720b */ /* 0x000fc40003f84000 */
[C---:B------:R-:W-:Y:S01]  /*0350*/  FSETP.GT.AND P0, PT, R2.reuse, R5, PT ;  /* 0x000000050200720b */ /* 0x040fe20003f04000 */
[----:B------:R-:W-:Y:S01]  /*0360*/  IMAD.IADD R7, R7, 0x1, R8 ;  /* 0x0000000107077824 */ /* 0x000fe200078e0208 */
[----:B------:R-:W-:Y:S01]  /*0370*/  I2FP.F32.S32 R5, UR9 ;  /* 0x0000000900057c45 */ /* 0x000fe20008201400 */
[----:B------:R-:W-:Y:S01]  /*0380*/  UIADD3 UR9, UPT, UPT, UR4, 0xf6, URZ ;  /* 0x000000f604097890 */ /* 0x000fe2000fffe0ff */
[----:B------:R-:W-:Y:S01]  /*0390*/  I2FP.F32.S32 R9, UR8 ;  /* 0x0000000800097c45 */ /* 0x000fe20008201400 */
[----:B------:R-:W-:Y:S01]  /*03a0*/  UIADD3 UR8, UPT, UPT, UR4, 0xf5, URZ ;  /* 0x000000f504087890 */ /* 0x000fe2000fffe0ff */
[----:B------:R-:W-:Y:S02]  /*03b0*/  SEL R4, R3, 0x2, P5 ;  /* 0x0000000203047807 */ /* 0x000fe40002800000 */
[----:B------:R-:W-:Y:S02]  /*03c0*/  FSETP.GT.AND P5, PT, R2, R5, PT ;  /* 0x000000050200720b */ /* 0x000fe40003fa4000 */
[----:B------:R-:W-:-:S02]  /*03d0*/  SEL R5, R4, RZ, P1 ;  /* 0x000000ff04057207 */ /* 0x000fc40000800000 */
[C---:B------:R-:W-:Y:S02]  /*03e0*/  FSETP.GT.AND P1, PT, R2.reuse, R9, !P1 ;  /* 0x000000090200720b */ /* 0x040fe40004f24000 */
[----:B------:R-:W-:Y:S01]  /*03f0*/  I2FP.F32.S32 R9, UR8 ;  /* 0x0000000800097c45 */ /* 0x000fe20008201400 */
[----:B------:R-:W-:Y:S01]  /*0400*/  UIADD3 UR8, UPT, UPT, UR4, 0xf0, URZ ;  /* 0x000000f004087890 */ /* 0x000fe2000fffe0ff */
[----:B------:R-:W-:Y:S02]  /*0410*/  SEL R6, RZ, 0x1, !P1 ;  /* 0x00000001ff067807 */ /* 0x000fe40004800000 */
[----:B------:R-:W-:Y:S02]  /*0420*/  SEL R10, R3, 0x2, P2 ;  /* 0x00000002030a7807 */ /* 0x000fe40001000000 */
[C---:B------:R-:W-:Y:S01]  /*0430*/  FSETP.GT.AND P1, PT, R2.reuse, R11, PT ;  /* 0x0000000b0200720b */ /* 0x040fe20003f24000 */
[----:B------:R-:W-:Y:S01]  /*0440*/  IMAD.IADD R5, R5, 0x1, R6 ;  /* 0x0000000105057824 */ /* 0x000fe200078e0206 */
[----:B------:R-:W-:-:S02]  /*0450*/  FSETP.GT.AND P2, PT, R2, R9, PT ;  /* 0x000000090200720b */ /* 0x000fc40003f44000 */
[----:B------:R-:W-:Y:S01]  /*0460*/  I2FP.F32.S32 R11, UR9 ;  /* 0x00000009000b7c45 */ /* 0x000fe20008201400 */
[----:B------:R-:W-:Y:S01]  /*0470*/  UIADD3 UR9, UPT, UPT, UR4, 0xf3, URZ ;  /* 0x000000f304097890 */ /* 0x000fe2000fffe0ff */
[----:B------:R-:W-:Y:S01]  /*0480*/  I2FP.F32.S32 R9, UR8 ;  /* 0x0000000800097c45 */ /* 0x000fe20008201400 */
[----:B------:R-:W-:Y:S01]  /*0490*/  UIADD3 UR8, UPT, UPT, UR4, 0xc, URZ ;  /* 0x0000000c04087890 */ /* 0x000fe2000fffe0ff */
[----:B------:R-:W-:Y:S02]  /*04a0*/  SEL R4, R3, 0x2, P4 ;  /* 0x0000000203047807 */ /* 0x000fe40002000000 */
[----:B------:R-:W-:Y:S02]  /*04b0*/  FSETP.GT.AND P4, PT, R2, R11, PT ;  /* 0x0000000b0200720b */ /* 0x000fe40003f84000 */
[----:B------:R-:W-:Y:S01]  /*04c0*/  SEL R12, R4, RZ, P6 ;  /* 0x000000ff040c7207 */ /* 0x000fe20003000000 */
[----:B------:R-:W-:Y:S01]  /*04d0*/  IMAD.MOV.U32 R4, RZ, RZ, 0x7 ;  /* 0x00000007ff047424 */ /* 0x000fe200078e00ff */
[----:B------:R-:W-:-:S02]  /*04e0*/  FSETP.GT.AND P6, PT, R2, R9, !P6 ;  /* 0x000000090200720b */ /* 0x000fc400077c4000 */
[----:B------:R-:W-:Y:S01]  /*04f0*/  I2FP.F32.S32 R11, UR9 ;  /* 0x00000009000b7c45 */ /* 0x000fe20008201400 */
[----:B------:R-:W-:Y:S01]  /*0500*/  UIADD3 UR9, UPT, UPT, UR4, 0x6, URZ ;  /* 0x0000000604097890 */ /* 0x000fe2000fffe0ff */
[----:B------:R-:W-:Y:S01]  /*0510*/  I2FP.F32.S32 R9, UR8 ;  /* 0x0000000800097c45 */ /* 0x000fe20008201400 */
[----:B------:R-:W-:Y:S01]  /*0520*/  UIADD3 UR8, UPT, UPT, UR4, 0x5, URZ ;  /* 0x0000000504087890 */ /* 0x000fe2000fffe0ff */
[----:B------:R-:W-:Y:S02]  /*0530*/  SEL R13, RZ, 0x1, !P6 ;  /* 0x00000001ff0d7807 */ /* 0x000fe40007000000 */
[----:B------:R-:W-:Y:S02]  /*0540*/  FSETP.GT.AND P6, PT, R2, R11, PT ;  /* 0x0000000b0200720b */ /* 0x000fe40003fc4000 */
[----:B------:R-:W-:Y:S02]  /*0550*/  SEL R14, R4, 0x6, P5 ;  /* 0x00000006040e7807 */ /* 0x000fe40002800000 */
[----:B------:R-:W-:Y:S01]  /*0560*/  I2FP.F32.S32 R11, UR10 ;  /* 0x0000000a000b7c45 */ /* 0x000fe20008201400 */
[----:B------:R-:W-:Y:S01]  /*0570*/  UIADD3 UR10, UPT, UPT, UR4, 0x3, URZ ;  /* 0x00000003040a7890 */ /* 0x000fe2000fffe0ff */
[----:B------:R-:W-:-:S02]  /*0580*/  FSETP.GT.AND P5, PT, R2, R9, !P0 ;  /* 0x000000090200720b */ /* 0x000fc400047a4000 */
[----:B------:R-:W-:Y:S01]  /*0590*/  I2FP.F32.S32 R9, UR8 ;  /* 0x0000000800097c45 */ /* 0x000fe20008201400 */
[----:B------:R-:W-:Y:S01]  /*05a0*/  UIADD3 UR8, UPT, UPT, UR4, 0x15, URZ ;  /* 0x0000001504087890 */ /* 0x000fe2000fffe0ff */
[----:B------:R-:W-:Y:S02]  /*05b0*/  SEL R15, R14, 0x4, P0 ;  /* 0x000000040e0f7807 */ /* 0x000fe40000000000 */
[C---:B------:R-:W-:Y:S02]  /*05c0*/  FSETP.GT.AND P0, PT, R2.reuse, R11, PT ;  /* 0x0000000b0200720b */ /* 0x040fe40003f04000 */
[----:B------:R-:W-:Y:S02]  /*05d0*/  SEL R6, RZ, 0x1, !P5 ;  /* 0x00000001ff067807 */ /* 0x000fe40006800000 */
[----:B------:R-:W-:Y:S01]  /*05e0*/  I2FP.F32.S32 R11, UR11 ;  /* 0x0000000b000b7c45 */ /* 0x000fe20008201400 */
[----:B------:R-:W-:Y:S01]  /*05f0*/  UIADD3 UR11, UPT, UPT, UR4, 0x1e, URZ ;  /* 0x0000001e040b7890 */ /* 0x000fe2000fffe0ff */
[----:B------:R-:W-:Y:S01]  /*0600*/  FSETP.GT.AND P5, PT, R2, R9, PT ;  /* 0x000000090200720b */ /* 0x000fe20003fa4000 */
[----:B------:R-:W-:Y:S01]  /*0610*/  @P1 IMAD.IADD R5, R6, 0x1, R15 ;  /* 0x0000000106051824 */ /* 0x000fe200078e020f */
[----:B------:R-:W-:Y:S01]  /*0620*/  I2FP.F32.S32 R9, UR9 ;  /* 0x0000000900097c45 */ /* 0x000fe20008201400 */
[----:B------:R-:W-:Y:S01]  /*0630*/  UIADD3 UR9, UPT, UPT, UR4, 0x16, URZ ;  /* 0x0000001604097890 */ /* 0x000fe2000fffe0ff */
[----:B------:R-:W-:Y:S01]  /*0640*/  SEL R14, R4, 0x6, P4 ;  /* 0x00000006040e7807 */ /* 0x000fe20002000000 */
[----:B------:R-:W-:Y:S01]  /*0650*/  IMAD.IADD R6, R12, 0x1, R13 ;  /* 0x000000010c067824 */ /* 0x000fe200078e020d */
[C---:B------:R-:W-:Y:S01]  /*0660*/  FSETP.GT.AND P4, PT, R2.reuse, R11, !P2 ;  /* 0x0000000b0200720b */ /* 0x040fe20005784000 */
[----:B------:R-:W-:Y:S01]  /*0670*/  IMAD.MOV.U32 R12, RZ, RZ, 0x4 ;  /* 0x00000004ff0c7424 */ /* 0x000fe200078e00ff */
[----:B------:R-:W-:-:S02]  /*0680*/  FSETP.GT.AND P1, PT, R2, R9, PT ;  /* 0x000000090200720b */ /* 0x000fc40003f24000 */
[----:B------:R-:W-:Y:S01]  /*0690*/  I2FP.F32.S32 R9, UR8 ;  /* 0x0000000800097c45 */ /* 0x000fe20008201400 */
[----:B------:R-:W-:Y:S01]  /*06a0*/  UIADD3 UR8, UPT, UPT, UR4, 0x13, URZ ;  /* 0x0000001304087890 */ /* 0x000fe2000fffe0ff */
[----:B------:R-:W-:Y:S02]  /*06b0*/  SEL R14, R14, 0x4, P2 ;  /* 0x000000040e0e7807 */ /* 0x000fe40001000000 */
[----:B------:R-:W-:Y:S02]  /*06c0*/  SEL R11, RZ, 0x1, !P4 ;  /* 0x00000001ff0b7807 */ /* 0x000fe40006000000 */
[----:B------:R-:W-:Y:S01]  /*06d0*/  I2FP.F32.S32 R13, UR10 ;  /* 0x0000000a000d7c45 */ /* 0x000fe20008201400 */
[----:B------:R-:W-:Y:S01]  /*06e0*/  UIADD3 UR10, UPT, UPT, UR4, 0x1d, URZ ;  /* 0x0000001d040a7890 */ /* 0x000fe2000fffe0ff */
[C---:B------:R-:W-:Y:S01]  /*06f0*/  FSETP.GT.AND P4, PT, R2.reuse, R9, PT ;  /* 0x000000090200720b */ /* 0x040fe20003f84000 */
[----:B------:R-:W-:Y:S01]  /*0700*/  @P6 IMAD.IADD R6, R11, 0x1, R14 ;  /* 0x000000010b066824 */ /* 0x000fe200078e020e */
[----:B------:R-:W-:Y:S01]  /*0710*/  I2FP.F32.S32 R9, UR9 ;  /* 0x0000000900097c45 */ /* 0x000fe20008201400 */
[----:B------:R-:W-:Y:S01]  /*0720*/  UIADD3 UR9, UPT, UPT, UR4, 0x19, URZ ;  /* 0x0000001904097890 */ /* 0x000fe2000fffe0ff */
[----:B------:R-:W-:-:S02]  /*0730*/  FSETP.GT.AND P2, PT, R2, R13, PT ;  /* 0x0000000d0200720b */ /* 0x000fc40003f44000 */
[----:B------:R-:W-:Y:S01]  /*0740*/  I2FP.F32.S32 R11, UR8 ;  /* 0x00000008000b7c45 */ /* 0x000fe20008201400 */
[----:B------:R-:W-:Y:S01]  /*0750*/  UIADD3 UR8, UPT, UPT, UR4, 0x10, URZ ;  /* 0x0000001004087890 */ /* 0x000fe2000fffe0ff */
[----:B------:R-:W-:Y:S02]  /*0760*/  FSETP.GT.AND P6, PT, R2, R9, PT ;  /* 0x000000090200720b */ /* 0x000fe40003fc4000 */
[----:B------:R-:W-:Y:S02]  /*0770*/  SEL R12, R12, 0x5, !P0 ;  /* 0x000000050c0c7807 */ /* 0x000fe40004000000 */
[----:B------:R-:W-:Y:S02]  /*0780*/  SEL R9, R3, 0x2, P1 ;  /* 0x0000000203097807 */ /* 0x000fe40000800000 */
[----:B------:R-:W-:Y:S02]  /*0790*/  FSETP.GT.AND P0, PT, R2, R11, PT ;  /* 0x0000000b0200720b */ /* 0x000fe40003f04000 */
[----:B------:R-:W-:Y:S01]  /*07a0*/  I2FP.F32.S32 R11, UR8 ;  /* 0x00000008000b7c45 */ /* 0x000fe20008201400 */
[----:B------:R-:W-:Y:S01]  /*07b0*/  UIADD3 UR8, UPT, UPT, UR4, 0x14, URZ ;  /* 0x0000001404087890 */ /* 0x000fe2000fffe0ff */
[----:B------:R-:W-:-:S02]  /*07c0*/  SEL R9, R9, RZ, P5 ;  /* 0x000000ff09097207 */ /* 0x000fc40002800000 */
[----:B------:R-:W-:Y:S02]  /*07d0*/  SEL R12, R12, 0x4, !P5 ;  /* 0x000000040c0c7807 */ /* 0x000fe40006800000 */
[----:B------:R-:W-:Y:S02]  /*07e0*/  SEL R10, R10, RZ, P3 ;  /* 0x000000ff0a0a7207 */ /* 0x000fe40001800000 */
[----:B------:R-:W-:Y:S01]  /*07f0*/  FSETP.GT.AND P3, PT, R2, R11, !P3 ;  /* 0x0000000b0200720b */ /* 0x000fe20005f64000 */
[----:B------:R-:W-:Y:S01]  /*0800*/  @P2 IMAD.IADD R7, R9, 0x1, R12 ;  /* 0x0000000109072824 */ /* 0x000fe200078e020c */
[----:B------:R-:W-:Y:S01]  /*0810*/  I2FP.F32.S32 R13, UR9 ;  /* 0x00000009000d7c45 */ /* 0x000fe20008201400 */
[----:B------:R-:W-:Y:S01]  /*0820*/  UIADD3 UR9, UPT, UPT, UR4, 0x1a, URZ ;  /* 0x0000001a04097890 */ /* 0x000fe2000fffe0ff */
[----:B------:R-:W-:Y:S01]  /*0830*/  I2FP.F32.S32 R9, UR8 ;  /* 0x0000000800097c45 */ /* 0x000fe20008201400 */
[----:B------:R-:W-:Y:S01]  /*0840*/  UIADD3 UR8, UPT, UPT, UR4, 0x21, URZ ;  /* 0x0000002104087890 */ /* 0x000fe2000fffe0ff */
[----:B------:R-:W-:-:S02]  /*0850*/  SEL R11, RZ, 0x1, !P3 ;  /* 0x00000001ff0b7807 */ /* 0x000fc40005800000 */
[----:B------:R-:W-:Y:S02]  /*0860*/  FSETP.GT.AND P1, PT, R2, R13, PT ;  /* 0x0000000d0200720b */ /* 0x000fe40003f24000 */
[----:B------:R-:W-:Y:S01]  /*0870*/  SEL R12, R4, 0x6, P6 ;  /* 0x00000006040c7807 */ /* 0x000fe20003000000 */
[----:B------:R-:W-:Y:S01]  /*0880*/  IMAD.IADD R8, R10, 0x1, R11 ;  /* 0x000000010a087824 */ /* 0x000fe200078e020b */
[----:B------:R-:W-:Y:S01]  /*0890*/  I2FP.F32.S32 R13, UR9 ;  /* 0x00000009000d7c45 */ /* 0x000fe20008201400 */
[----:B------:R-:W-:Y:S01]  /*08a0*/  UIADD3 UR9, UPT, UPT, UR4, 0x22, URZ ;  /* 0x0000002204097890 */ /* 0x000fe2000fffe0ff */
[C---:B------:R-:W-:Y:S02]  /*08b0*/  FSETP.GT.AND P6, PT, R2.reuse, R9, !P4 ;  /* 0x000000090200720b */ /* 0x040fe400067c4000 */
[----:B------:R-:W-:Y:S01]  /*08c0*/  I2FP.F32.S32 R11, UR8 ;  /* 0x00000008000b7c45 */ /* 0x000fe20008201400 */
[----:B------:R-:W-:Y:S01]  /*08d0*/  UIADD3 UR8, UPT, UPT, UR4, 0x18, URZ ;  /* 0x0000001804087890 */ /* 0x000fe2000fffe0ff */
[----:B------:R-:W-:Y:S01]  /*08e0*/  I2FP.F32.S32 R15, UR10 ;  /* 0x0000000a000f7c45 */ /* 0x000fe20008201400 */
[----:B------:R-:W-:Y:S01]  /*08f0*/  UIADD3 UR10, UPT, UPT, UR4, 0x1b, URZ ;  /* 0x0000001b040a7890 */ /* 0x000fe2000fffe0ff */
[----:B------:R-:W-:-:S02]  /*0900*/  FSETP.GT.AND P5, PT, R2, R13, PT ;  /* 0x0000000d0200720b */ /* 0x000fc40003fa4000 */
        /* <DEDUP_REMOVED lines=11> */
[----:B------:R-:W-:Y:S01]  /*09c0*/  I2FP.F32.S32 R9, UR9 ;  /* 0x0000000900097c45 */ /* 0x000fe20008201400 */
[----:B------:R-:W-:Y:S01]  /*09d0*/  UIADD3 UR9, UPT, UPT, UR4, 0x25, URZ ;  /* 0x0000002504097890 */ /* 0x000fe2000fffe0ff */
[C---:B------:R-:W-:Y:S02]  /*09e0*/  FSETP.GT.AND P6, PT, R2.reuse, R13, PT ;  /* 0x0000000d0200720b */ /* 0x040fe40003fc4000 */
[C---:B------:R-:W-:Y:S02]  /*09f0*/  FSETP.GT.AND P0, PT, R2.reuse, R9, PT ;  /* 0x000000090200720b */ /* 0x040fe40003f04000 */
[----:B------:R-:W-:Y:S02]  /*0a00*/  SEL R9, R3, 0x2, P5 ;  /* 0x0000000203097807 */ /* 0x000fe40002800000 */
[----:B------:R-:W-:Y:S01]  /*0a10*/  I2FP.F32.S32 R13, UR8 ;  /* 0x00000008000d7c45 */ /* 0x000fe20008201400 */
[----:B------:R-:W-:Y:S01]  /*0a20*/  UIADD3 UR8, UPT, UPT, UR4, 0x1c, URZ ;  /* 0x0000001c04087890 */ /* 0x000fe2000fffe0ff */
[----:B------:R-:W-:-:S02]  /*0a30*/  FSETP.GT.AND P5, PT, R2, R11, !P1 ;  /* 0x0000000b0200720b */ /* 0x000fc40004fa4000 */
[----:B------:R-:W-:Y:S01]  /*0a40*/  I2FP.F32.S32 R11, UR9 ;  /* 0x00000009000b7c45 */ /* 0x000fe20008201400 */
[----:B------:R-:W-:Y:S01]  /*0a50*/  UIADD3 UR9, UPT, UPT, UR4, 0x23, URZ ;  /* 0x0000002304097890 */ /* 0x000fe2000fffe0ff */
[----:B------:R-:W-:Y:S02]  /*0a60*/  SEL R9, R9, RZ, P1 ;  /* 0x000000ff09097207 */ /* 0x000fe40000800000 */
[C---:B------:R-:W-:Y:S02]  /*0a70*/  FSETP.GT.AND P1, PT, R2.reuse, R11, PT ;  /* 0x0000000b0200720b */ /* 0x040fe40003f24000 */
[----:B------:R-:W-:Y:S02]  /*0a80*/  FSETP.GT.AND P3, PT, R2, R15, PT ;  /* 0x0000000f0200720b */ /* 0x000fe40003f64000 */
[----:B------:R-:W-:Y:S02]  /*0a90*/  SEL R10, RZ, 0x1, !P5 ;  /* 0x00000001ff0a7807 */ /* 0x000fe40006800000 */
[----:B------:R-:W-:-:S02]  /*0aa0*/  SEL R12, R4, 0x6, P2 ;  /* 0x00000006040c7807 */ /* 0x000fc40001000000 */
[----:B------:R-:W-:Y:S01]  /*0ab0*/  I2FP.F32.S32 R11, UR8 ;  /* 0x00000008000b7c45 */ /* 0x000fe20008201400 */
[----:B------:R-:W-:Y:S01]  /*0ac0*/  UIADD3 UR8, UPT, UPT, UR4, 0x2a, URZ ;  /* 0x0000002a04087890 */ /* 0x000fe2000fffe0ff */
[----:B------:R-:W-:Y:S01]  /*0ad0*/  FSETP.GT.AND P5, PT, R2, R13, PT ;  /* 0x0000000d0200720b */ /* 0x000fe20003fa4000 */
[----:B------:R-:W-:Y:S01]  /*0ae0*/  IMAD.IADD R9, R9, 0x1, R10 ;  /* 0x0000000109097824 */ /* 0x000fe200078e020a */
[----:B------:R-:W-:Y:S01]  /*0af0*/  I2FP.F32.S32 R13, UR9 ;  /* 0x00000009000d7c45 */ /* 0x000fe20008201400 */
[----:B------:R-:W-:Y:S01]  /*0b00*/  UIADD3 UR9, UPT, UPT, UR4, 0x29, URZ ;  /* 0x0000002904097890 */ /* 0x000fe2000fffe0ff */
[----:B------:R-:W-:Y:S02]  /*0b10*/  SEL R15, R12, 0x4, P3 ;  /* 0x000000040c0f7807 */ /* 0x000fe40001800000 */
[C---:B------:R-:W-:Y:S02]  /*0b20*/  FSETP.GT.AND P3, PT, R2.reuse, R11, !P3 ;  /* 0x0000000b0200720b */ /* 0x040fe40005f64000 */
[----:B------:R-:W-:-:S02]  /*0b30*/  FSETP.GT.AND P2, PT, R2, R13, PT ;  /* 0x0000000d0200720b */ /* 0x000fc40003f44000 */
[----:B------:R-:W-:Y:S01]  /*0b40*/  I2FP.F32.S32 R13, UR8 ;  /* 0x00000008000d7c45 */ /* 0x000fe20008201400 */
[----:B------:R-:W-:Y:S01]  /*0b50*/  UIADD3 UR8, UPT, UPT, UR4, 0x20, URZ ;  /* 0x0000002004087890 */ /* 0x000fe2000fffe0ff */
[----:B------:R-:W-:Y:S01]  /*0b60*/  I2FP.F32.S32 R11, UR9 ;  /* 0x00000009000b7c45 */ /* 0x000fe20008201400 */
[----:B------:R-:W-:Y:S01]  /*0b70*/  UIADD3 UR9, UPT, UPT, UR4, 0x2d, URZ ;  /* 0x0000002d04097890 */ /* 0x000fe2000fffe0ff */
[----:B------:R-:W-:Y:S02]  /*0b80*/  SEL R10, RZ, 0x1, !P3 ;  /* 0x00000001ff0a7807 */ /* 0x000fe40005800000 */
[----:B------:R-:W-:Y:S02]  /*0b90*/  FSETP.GT.AND P3, PT, R2, R11, PT ;  /* 0x0000000b0200720b */ /* 0x000fe40003f64000 */
[----:B------:R-:W-:Y:S01]  /*0ba0*/  I2FP.F32.S32 R11, UR8 ;  /* 0x00000008000b7c45 */ /* 0x000fe20008201400 */
[----:B------:R-:W-:Y:S01]  /*0bb0*/  @P6 IMAD.IADD R9, R10, 0x1, R15 ;  /* 0x000000010a096824 */ /* 0x000fe200078e020f */
[----:B------:R-:W-:Y:S01]  /*0bc0*/  FSETP.GT.AND P6, PT, R2, R13, PT ;  /* 0x0000000d0200720b */ /* 0x000fe20003fc4000 */
[----:B------:R-:W-:Y:S01]  /*0bd0*/  UIADD3 UR8, UPT, UPT, UR4, 0x24, URZ ;  /* 0x0000002404087890 */ /* 0x000fe2000fffe0ff */
[----:B------:R-:W-:Y:S01]  /*0be0*/  I2FP.F32.S32 R13, UR9 ;  /* 0x00000009000d7c45 */ /* 0x000fe20008201400 */
[----:B------:R-:W-:Y:S01]  /*0bf0*/  UIADD3 UR9, UPT, UPT, UR4, 0x32, URZ ;  /* 0x0000003204097890 */ /* 0x000fe2000fffe0ff */
[----:B------:R-:W-:-:S02]  /*0c00*/  SEL R10, R3, 0x2, P0 ;  /* 0x00000002030a7807 */ /* 0x000fc40000000000 */
[----:B------:R-:W-:Y:S02]  /*0c10*/  FSETP.GT.AND P0, PT, R2, R13, PT ;  /* 0x0000000d0200720b */ /* 0x000fe40003f04000 */
[----:B------:R-:W-:Y:S02]  /*0c20*/  SEL R10, R10, RZ, P4 ;  /* 0x000000ff0a0a7207 */ /* 0x000fe40002000000 */
[----:B------:R-:W-:Y:S02]  /*0c30*/  FSETP.GT.AND P4, PT, R2, R11, !P4 ;  /* 0x0000000b0200720b */ /* 0x000fe40006784000 */
[----:B------:R-:W-:Y:S01]  /*0c40*/  I2FP.F32.S32 R13, UR8 ;  /* 0x00000008000d7c45 */ /* 0x000fe20008201400 */
[----:B------:R-:W-:Y:S01]  /*0c50*/  UIADD3 UR8, UPT, UPT, UR4, 0x31, URZ ;  /* 0x0000003104087890 */ /* 0x000fe2000fffe0ff */
[----:B------:R-:W-:Y:S02]  /*0c60*/  SEL R11, RZ, 0x1, !P4 ;  /* 0x00000001ff0b7807 */ /* 0x000fe40006000000 */
[----:B------:R-:W-:-:S02]  /*0c70*/  SEL R12, R4, 0x6, P5 ;  /* 0x00000006040c7807 */ /* 0x000fc40002800000 */
[----:B------:R-:W-:Y:S01]  /*0c80*/  FSETP.GT.AND P5, PT, R2, R13, !P1 ;  /* 0x0000000d0200720b */ /* 0x000fe20004fa4000 */
[----:B------:R-:W-:Y:S01]  /*0c90*/  IMAD.IADD R10, R10, 0x1, R11 ;  /* 0x000000010a0a7824 */ /* 0x000fe200078e020b */
[----:B------:R-:W-:Y:S01]  /*0ca0*/  I2FP.F32.S32 R13, UR8 ;  /* 0x00000008000d7c45 */ /* 0x000fe20008201400 */
[----:B------:R-:W-:Y:S01]  /*0cb0*/  UIADD3 UR8, UPT, UPT, UR4, 0x28, URZ ;  /* 0x0000002804087890 */ /* 0x000fe2000fffe0ff */
[----:B------:R-:W-:Y:S01]  /*0cc0*/  I2FP.F32.S32 R15, UR10 ;  /* 0x0000000a000f7c45 */ /* 0x000fe20008201400 */
[----:B------:R-:W-:Y:S01]  /*0cd0*/  UIADD3 UR10, UPT, UPT, UR4, 0x2b, URZ ;  /* 0x0000002b040a7890 */ /* 0x000fe2000fffe0ff */
[----:B------:R-:W-:Y:S02]  /*0ce0*/  SEL R12, R12, 0x4, P1 ;  /* 0x000000040c0c7807 */ /* 0x000fe40000800000 */
[----:B------:R-:W-:Y:S02]  /*0cf0*/  SEL R11, RZ, 0x1, !P5 ;  /* 0x00000001ff0b7807 */ /* 0x000fe40006800000 */
[----:B------:R-:W-:-:S02]  /*0d00*/  FSETP.GT.AND P1, PT, R2, R13, PT ;  /* 0x0000000d0200720b */ /* 0x000fc40003f24000 */
[----:B------:R-:W-:Y:S01]  /*0d10*/  I2FP.F32.S32 R13, UR8 ;  /* 0x00000008000d7c45 */ /* 0x000fe20008201400 */
[----:B------:R-:W-:Y:S01]  /*0d20*/  @P2 IMAD.IADD R10, R11, 0x1, R12 ;  /* 0x000000010b0a2824 */ /* 0x000fe200078e020c */
[C---:B------:R-:W-:Y:S01]  /*0d30*/  FSETP.GT.AND P4, PT, R2.reuse, R15, PT ;  /* 0x0000000f0200720b */ /* 0x040fe20003f84000 */
[----:B------:R-:W-:Y:S01]  /*0d40*/  UIADD3 UR8, UPT, UPT, UR4, 0x36, URZ ;  /* 0x0000003604087890 */ /* 0x000fe2000fffe0ff */
[----:B------:R-:W-:Y:S01]  /*0d50*/  I2FP.F32.S32 R15, UR10 ;  /* 0x0000000a000f7c45 */ /* 0x000fe20008201400 */
[----:B------:R-:W-:Y:S01]  /*0d60*/  UIADD3 UR10, UPT, UPT, UR4, 0x3e, URZ ;  /* 0x0000003e040a7890 */ /* 0x000fe2000fffe0ff */
[----:B------:R-:W-:Y:S01]  /*0d70*/  I2FP.F32.S32 R11, UR9 ;  /* 0x00000009000b7c45 */ /* 0x000fe20008201400 */
[----:B------:R-:W-:Y:S01]  /*0d80*/  UIADD3 UR9, UPT, UPT, UR4, 0x35, URZ ;  /* 0x0000003504097890 */ /* 0x000fe2000fffe0ff */
[C---:B------:R-:W-:Y:S02]  /*0d90*/  FSETP.GT.AND P5, PT, R2.reuse, R15, PT ;  /* 0x0000000f0200720b */ /* 0x040fe40003fa4000 */
[----:B------:R-:W-:-:S02]  /*0da0*/  FSETP.GT.AND P2, PT, R2, R11, PT ;  /* 0x0000000b0200720b */ /* 0x000fc40003f44000 */
[----:B------:R-:W-:Y:S02]  /*0db0*/  SEL R11, R3, 0x2, P6 ;  /* 0x00000002030b7807 */ /* 0x000fe40003000000 */
[----:B------:R-:W-:Y:S01]  /*0dc0*/  I2FP.F32.S32 R15, UR8 ;  /* 0x00000008000f7c45 */ /* 0x000fe20008201400 */
[----:B------:R-:W-:Y:S01]  /*0dd0*/  UIADD3 UR8, UPT, UPT, UR4, 0x2c, URZ ;  /* 0x0000002c04087890 */ /* 0x000fe2000fffe0ff */
[C---:B------:R-:W-:Y:S02]  /*0de0*/  FSETP.GT.AND P6, PT, R2.reuse, R13, !P3 ;  /* 0x0000000d0200720b */ /* 0x040fe40005fc4000 */
[----:B------:R-:W-:Y:S01]  /*0df0*/  I2FP.F32.S32 R13, UR9 ;  /* 0x00000009000d7c45 */ /* 0x000fe20008201400 */
[----:B------:R-:W-:Y:S01]  /*0e00*/  UIADD3 UR9, UPT, UPT, UR4, 0x33, URZ ;  /* 0x0000003304097890 */ /* 0x000fe2000fffe0ff */
[----:B------:R-:W-:Y:S02]  /*0e10*/  SEL R11, R11, RZ, P3 ;  /* 0x000000ff0b0b7207 */ /* 0x000fe40001800000 */
[----:B------:R-:W-:-:S02]  /*0e20*/  FSETP.GT.AND P3, PT, R2, R13, PT ;  /* 0x0000000d0200720b */ /* 0x000fc40003f64000 */
[----:B------:R-:W-:Y:S02]  /*0e30*/  SEL R12, RZ, 0x1, !P6 ;  /* 0x00000001ff0c7807 */ /* 0x000fe40007000000 */
[----:B------:R-:W-:Y:S02]  /*0e40*/  SEL R14, R4, 0x6, P4 ;  /* 0x00000006040e7807 */ /* 0x000fe40002000000 */
[----:B------:R-:W-:Y:S01]  /*0e50*/  I2FP.F32.S32 R13, UR8 ;  /* 0x00000008000d7c45 */ /* 0x000fe20008201400 */
[----:B------:R-:W-:Y:S01]  /*0e60*/  UIADD3 UR8, UPT, UPT, UR4, 0x3a, URZ ;  /* 0x0000003a04087890 */ /* 0x000fe2000fffe0ff */
[----:B------:R-:W-:Y:S01]  /*0e70*/  FSETP.GT.AND P6, PT, R2, R15, PT ;  /* 0x0000000f0200720b */ /* 0x000fe20003fc4000 */
[----:B------:R-:W-:Y:S01]  /*0e80*/  IMAD.IADD R11, R11, 0x1, R12 ;  /* 0x000000010b0b7824 */ /* 0x000fe200078e020c */
[----:B------:R-:W-:Y:S01]  /*0e90*/  I2FP.F32.S32 R15, UR9 ;  /* 0x00000009000f7c45 */ /* 0x000fe20008201400 */
[----:B------:R-:W-:Y:S01]  /*0ea0*/  UIADD3 UR9, UPT, UPT, UR4, 0x39, URZ ;  /* 0x0000003904097890 */ /* 0x000fe2000fffe0ff */
[----:B------:R-:W-:-:S02]  /*0eb0*/  SEL R17, R14, 0x4, P0 ;  /* 0x000000040e117807 */ /* 0x000fc40000000000 */
[C---:B------:R-:W-:Y:S02]  /*0ec0*/  FSETP.GT.AND P0, PT, R2.reuse, R13, !P0 ;  /* 0x0000000d0200720b */ /* 0x040fe40004704000 */
[C---:B------:R-:W-:Y:S02]  /*0ed0*/  FSETP.GT.AND P4, PT, R2.reuse, R15, PT ;  /* 0x0000000f0200720b */ /* 0x040fe40003f84000 */
[----:B------:R-:W-:Y:S01]  /*0ee0*/  I2FP.F32.S32 R15, UR8 ;  /* 0x00000008000f7c45 */ /* 0x000fe20008201400 */
[----:B------:R-:W-:Y:S01]  /*0ef0*/  UIADD3 UR8, UPT, UPT, UR4, 0x30, URZ ;  /* 0x0000003004087890 */ /* 0x000fe2000fffe0ff */
[----:B------:R-:W-:Y:S01]  /*0f00*/  I2FP.F32.S32 R13, UR9 ;  /* 0x00000009000d7c45 */ /* 0x000fe20008201400 */
[----:B------:R-:W-:Y:S01]  /*0f10*/  UIADD3 UR9, UPT, UPT, UR4, 0x3d, URZ ;  /* 0x0000003d04097890 */ /* 0x000fe2000fffe0ff */
        /* <DEDUP_REMOVED lines=8> */
[----:B------:R-:W-:Y:S02]  /*0fa0*/  SEL R12, R3, 0x2, P2 ;  /* 0x00000002030c7807 */ /* 0x000fe40001000000 */
[----:B------:R-:W-:Y:S02]  /*0fb0*/  FSETP.GT.AND P2, PT, R2, R15, PT ;  /* 0x0000000f0200720b */ /* 0x000fe40003f44000 */
[----:B------:R-:W-:-:S02]  /*0fc0*/  SEL R12, R12, RZ, P1 ;  /* 0x000000ff0c0c7207 */ /* 0x000fc40000800000 */
[----:B------:R-:W-:Y:S02]  /*0fd0*/  FSETP.GT.AND P1, PT, R2, R13, !P1 ;  /* 0x0000000d0200720b */ /* 0x000fe40004f24000 */
[----:B------:R-:W-:Y:S01]  /*0fe0*/  I2FP.F32.S32 R15, UR8 ;  /* 0x00000008000f7c45 */ /* 0x000fe20008201400 */
[----:B------:R-:W-:Y:S01]  /*0ff0*/  UIADD3 UR8, UPT, UPT, UR4, 0x41, URZ ;  /* 0x0000004104087890 */ /* 0x000fe2000fffe0ff */
[----:B------:R-:W-:Y:S02]  /*1000*/  SEL R13, RZ, 0x1, !P1 ;  /* 0x00000001ff0d7807 */ /* 0x000fe40004800000 */
[----:B------:R-:W-:Y:S02]  /*1010*/  SEL R14, R4, 0x6, P6 ;  /* 0x00000006040e7807 */ /* 0x000fe40003000000 */
[----:B------:R-:W-:Y:S01]  /*1020*/  FSETP.GT.AND P6, PT, R2, R15, !P3 ;  /* 0x0000000f0200720b */ /* 0x000fe20005fc4000 */
[----:B------:R-:W-:Y:S01]  /*1030*/  IMAD.IADD R12, R12, 0x1, R13 ;  /* 0x000000010c0c7824 */ /* 0x000fe200078e020d */
[----:B------:R-:W-:Y:S01]  /*1040*/  I2FP.F32.S32 R15, UR8 ;  /* 0x00000008000f7c45 */ /* 0x000fe20008201400 */
[----:B------:R-:W-:Y:S01]  /*1050*/  UIADD3 UR8, UPT, UPT, UR4, 0x38, URZ ;  /* 0x0000003804087890 */ /* 0x000fe2000fffe0ff */
[----:B------:R-:W-:Y:S01]  /*1060*/  I2FP.F32.S32 R17, UR10 ;  /* 0x0000000a00117c45 */ /* 0x000fe20008201400 */
[----:B------:R-:W-:Y:S01]  /*1070*/  UIADD3 UR10, UPT, UPT, UR4, 0x3b, URZ ;  /* 0x0000003b040a7890 */ /* 0x000fe2000fffe0ff */
[----:B------:R-:W-:-:S02]  /*1080*/  SEL R14, R14, 0x4, P3 ;  /* 0x000000040e0e7807 */ /* 0x000fc40001800000 */
[----:B------:R-:W-:Y:S02]  /*1090*/  SEL R13, RZ, 0x1, !P6 ;  /* 0x00000001ff0d7807 */ /* 0x000fe40007000000 */
[C---:B------:R-:W-:Y:S02]  /*10a0*/  FSETP.GT.AND P3, PT, R2.reuse, R15, PT ;  /* 0x0000000f0200720b */ /* 0x040fe40003f64000 */
        /* <DEDUP_REMOVED lines=8> */
[----:B------:R-:W-:-:S02]  /*1130*/  FSETP.GT.AND P6, PT, R2, R17, PT ;  /* 0x000000110200720b */ /* 0x000fc40003fc4000 */
[C---:B------:R-:W-:Y:S02]  /*1140*/  FSETP.GT.AND P4, PT, R2.reuse, R13, PT ;  /* 0x0000000d0200720b */ /* 0x040fe40003f84000 */
[----:B------:R-:W-:Y:S02]  /*1150*/  SEL R13, R3, 0x2, P5 ;  /* 0x00000002030d7807 */ /* 0x000fe40002800000 */
[----:B------:R-:W-:Y:S01]  /*1160*/  I2FP.F32.S32 R17, UR8 ;  /* 0x0000000800117c45 */ /* 0x000fe20008201400 */
[----:B------:R-:W-:Y:S01]  /*1170*/  UIADD3 UR8, UPT, UPT, UR4, 0x3c, URZ ;  /* 0x0000003c04087890 */ /* 0x000fe2000fffe0ff */
[----:B------:R-:W-:Y:S02]  /*1180*/  FSETP.GT.AND P5, PT, R2, R15, !P0 ;  /* 0x0000000f0200720b */ /* 0x000fe400047a4000 */
[----:B------:R-:W-:Y:S01]  /*1190*/  I2FP.F32.S32 R15, UR9 ;  /* 0x00000009000f7c45 */ /* 0x000fe20008201400 */
[----:B------:R-:W-:Y:S01]  /*11a0*/  UIADD3 UR9, UPT, UPT, UR4, 0x43, URZ ;  /* 0x0000004304097890 */ /* 0x000fe2000fffe0ff */
[----:B------:R-:W-:-:S02]  /*11b0*/  SEL R13, R13, RZ, P0 ;  /* 0x000000ff0d0d7207 */ /* 0x000fc40000000000 */
[----:B------:R-:W-:Y:S02]  /*11c0*/  FSETP.GT.AND P0, PT, R2, R15, PT ;  /* 0x0000000f0200720b */ /* 0x000fe40003f04000 */
        /* <DEDUP_REMOVED lines=580> */
[----:B------:R-:W-:Y:S02]  /*3610*/  SEL R36, R4, 0x6, P1 ;  /* 0x0000000604247807 */ /* 0x000fe40000800000 */
[----:B------:R-:W-:Y:S02]  /*3620*/  SEL R34, RZ, 0x1, !P4 ;  /* 0x00000001ff227807 */ /* 0x000fe40006000000 */
        /* <DEDUP_REMOVED lines=8> */
[----:B------:R-:W-:Y:S02]  /*36b0*/  FSETP.GT.AND P1, PT, R2, R37, PT ;  /* 0x000000250200720b */ /* 0x000fe40003f24000 */
[----:B------:R-:W-:Y:S01]  /*36c0*/  I2FP.F32.S32 R37, UR8 ;  /* 0x0000000800257c45 */ /* 0x000fe20008201400 */
[----:B------:R-:W-:Y:S01]  /*36d0*/  UIADD3 UR8, UPT, UPT, UR4, 0xe0, URZ ;  /* 0x000000e004087890 */ /* 0x000fe2000fffe0ff */
[----:B------:R-:W-:Y:S02]  /*36e0*/  SEL R34, RZ, 0x1, !P2 ;  /* 0x00000001ff227807 */ /* 0x000fe40005000000 */
[----:B------:R-:W-:Y:S01]  /*36f0*/  I2FP.F32.S32 R35, UR9 ;  /* 0x0000000900237c45 */ /* 0x000fe20008201400 */
[----:B------:R-:W-:Y:S01]  /*3700*/  UIADD3 UR9, UPT, UPT, UR4, 0xed, URZ ;  /* 0x000000ed04097890 */ /* 0x000fe2000fffe0ff */
[----:B------:R-:W-:Y:S01]  /*3710*/  SEL R36, R4, 0x6, P4 ;  /* 0x0000000604247807 */ /* 0x000fe20002000000 */
[----:B------:R-:W-:Y:S01]  /*3720*/  @P6 IMAD.IADD R33, R34, 0x1, R39 ;  /* 0x0000000122216824 */ /* 0x000fe200078e0227 */
[----:B------:R-:W-:-:S02]  /*3730*/  FSETP.GT.AND P2, PT, R2, R35, PT ;  /* 0x000000230200720b */ /* 0x000fc40003f44000 */
[----:B------:R-:W-:Y:S02]  /*3740*/  SEL R34, R3, 0x2, P5 ;  /* 0x0000000203227807 */ /* 0x000fe40002800000 */
[----:B------:R-:W-:Y:S01]  /*3750*/  I2FP.F32.S32 R35, UR8 ;  /* 0x0000000800237c45 */ /* 0x000fe20008201400 */
[----:B------:R-:W-:Y:S01]  /*3760*/  UIADD3 UR8, UPT, UPT, UR4, 0xe4, URZ ;  /* 0x000000e404087890 */ /* 0x000fe2000fffe0ff */
[----:B------:R-:W-:Y:S02]  /*3770*/  FSETP.GT.AND P6, PT, R2, R37, PT ;  /* 0x000000250200720b */ /* 0x000fe40003fc4000 */
[----:B------:R-:W-:Y:S01]  /*3780*/  I2FP.F32.S32 R37, UR9 ;  /* 0x0000000900257c45 */ /* 0x000fe20008201400 */
[----:B------:R-:W-:Y:S01]  /*3790*/  UIADD3 UR9, UPT, UPT, UR4, 0xf9, URZ ;  /* 0x000000f904097890 */ /* 0x000fe2000fffe0ff */
[----:B------:R-:W-:Y:S02]  /*37a0*/  SEL R34, R34, RZ, P3 ;  /* 0x000000ff22227207 */ /* 0x000fe40001800000 */
[----:B------:R-:W-:-:S02]  /*37b0*/  FSETP.GT.AND P3, PT, R2, R35, !P3 ;  /* 0x000000230200720b */ /* 0x000fc40005f64000 */
[C---:B------:R-:W-:Y:S02]  /*37c0*/  FSETP.GT.AND P5, PT, R2.reuse, R37, PT ;  /* 0x000000250200720b */ /* 0x040fe40003fa4000 */
[----:B------:R-:W-:Y:S01]  /*37d0*/  I2FP.F32.S32 R37, UR8 ;  /* 0x0000000800257c45 */ /* 0x000fe20008201400 */
[----:B------:R-:W-:Y:S01]  /*37e0*/  UIADD3 UR8, UPT, UPT, UR4, 0xfa, URZ ;  /* 0x000000fa04087890 */ /* 0x000fe2000fffe0ff */
[----:B------:R-:W-:Y:S02]  /*37f0*/  SEL R35, RZ, 0x1, !P3 ;  /* 0x00000001ff237807 */ /* 0x000fe40005800000 */
[----:B------:R-:W-:Y:S02]  /*3800*/  FSETP.GT.AND P4, PT, R2, R37, !P0 ;  /* 0x000000250200720b */ /* 0x000fe40004784000 */
[----:B------:R-:W-:Y:S01]  /*3810*/  SEL R36, R36, 0x4, P0 ;  /* 0x0000000424247807 */ /* 0x000fe20000000000 */
[----:B------:R-:W-:Y:S01]  /*3820*/  IMAD.IADD R34, R34, 0x1, R35 ;  /* 0x0000000122227824 */ /* 0x000fe200078e0223 */
[----:B------:R-:W-:Y:S01]  /*3830*/  I2FP.F32.S32 R37, UR8 ;  /* 0x0000000800257c45 */ /* 0x000fe20008201400 */
[----:B------:R-:W-:Y:S01]  /*3840*/  UIADD3 UR8, UPT, UPT, UR4, 0xe8, URZ ;  /* 0x000000e804087890 */ /* 0x000fe2000fffe0ff */
[----:B------:R-:W-:-:S02]  /*3850*/  SEL R35, RZ, 0x1, !P4 ;  /* 0x00000001ff237807 */ /* 0x000fc40006000000 */
[----:B------:R-:W-:Y:S01]  /*3860*/  I2FP.F32.S32 R39, UR10 ;  /* 0x0000000a00277c45 */ /* 0x000fe20008201400 */
[----:B------:R-:W-:Y:S01]  /*3870*/  UIADD3 UR10, UPT, UPT, UR4, 0xeb, URZ ;  /* 0x000000eb040a7890 */ /* 0x000fe2000fffe0ff */
[C---:B------:R-:W-:Y:S01]  /*3880*/  FSETP.GT.AND P4, PT, R2.reuse, R37, PT ;  /* 0x000000250200720b */ /* 0x040fe20003f84000 */
[----:B------:R-:W-:Y:S01]  /*3890*/  @P1 IMAD.IADD R34, R35, 0x1, R36 ;  /* 0x0000000123221824 */ /* 0x000fe200078e0224 */
[----:B------:R-:W-:Y:S01]  /*38a0*/  I2FP.F32.S32 R35, UR9 ;  /* 0x0000000900237c45 */ /* 0x000fe20008201400 */
[----:B------:R-:W-:Y:S01]  /*38b0*/  UIADD3 UR9, UPT, UPT, UR4, 0xfe, URZ ;  /* 0x000000fe04097890 */ /* 0x000fe2000fffe0ff */
[----:B------:R-:W-:Y:S01]  /*38c0*/  I2FP.F32.S32 R37, UR8 ;  /* 0x0000000800257c45 */ /* 0x000fe20008201400 */
[----:B------:R-:W-:Y:S01]  /*38d0*/  UIADD3 UR8, UPT, UPT, UR4, 0xfd, URZ ;  /* 0x000000fd04087890 */ /* 0x000fe2000fffe0ff */
[C---:B------:R-:W-:Y:S02]  /*38e0*/  FSETP.GT.AND P3, PT, R2.reuse, R39, PT ;  /* 0x000000270200720b */ /* 0x040fe40003f64000 */
[----:B------:R-:W-:Y:S01]  /*38f0*/  I2FP.F32.S32 R39, UR10 ;  /* 0x0000000a00277c45 */ /* 0x000fe20008201400 */
[----:B------:R-:W-:Y:S01]  /*3900*/  UIADD3 UR10, UPT, UPT, UR4, 0x37, URZ ;  /* 0x00000037040a7890 */ /* 0x000fe2000fffe0ff */
[----:B------:R-:W-:-:S02]  /*3910*/  FSETP.GT.AND P1, PT, R2, R35, PT ;  /* 0x000000230200720b */ /* 0x000fc40003f24000 */
[----:B------:R-:W-:Y:S02]  /*3920*/  SEL R35, R3, 0x2, P6 ;  /* 0x0000000203237807 */ /* 0x000fe40003000000 */
[C---:B------:R-:W-:Y:S02]  /*3930*/  FSETP.GT.AND P6, PT, R2.reuse, R37, !P2 ;  /* 0x000000250200720b */ /* 0x040fe400057c4000 */
[----:B------:R-:W-:Y:S01]  /*3940*/  I2FP.F32.S32 R37, UR8 ;  /* 0x0000000800257c45 */ /* 0x000fe20008201400 */
[----:B------:R-:W-:Y:S01]  /*3950*/  UIADD3 UR8, UPT, UPT, UR4, 0xec, URZ ;  /* 0x000000ec04087890 */ /* 0x000fe2000fffe0ff */
[----:B------:R-:W-:Y:S02]  /*3960*/  FSETP.GT.AND P0, PT, R2, R39, PT ;  /* 0x000000270200720b */ /* 0x000fe40003f04000 */
[----:B------:R-:W-:Y:S01]  /*3970*/  I2FP.F32.S32 R39, UR9 ;  /* 0x0000000900277c45 */ /* 0x000fe20008201400 */
[----:B------:R-:W-:Y:S01]  /*3980*/  UIADD3 UR9, UPT, UPT, UR4, 0xfb, URZ ;  /* 0x000000fb04097890 */ /* 0x000fe2000fffe0ff */
[----:B------:R-:W-:-:S02]  /*3990*/  SEL R36, RZ, 0x1, !P6 ;  /* 0x00000001ff247807 */ /* 0x000fc40007000000 */
[C---:B------:R-:W-:Y:S02]  /*39a0*/  FSETP.GT.AND P6, PT, R2.reuse, R37, PT ;  /* 0x000000250200720b */ /* 0x040fe40003fc4000 */
[----:B------:R-:W-:Y:S02]  /*39b0*/  SEL R35, R35, RZ, P2 ;  /* 0x000000ff23237207 */ /* 0x000fe40001000000 */
[----:B------:R-:W-:Y:S01]  /*39c0*/  I2FP.F32.S32 R37, UR8 ;  /* 0x0000000800257c45 */ /* 0x000fe20008201400 */
[----:B------:R-:W-:Y:S01]  /*39d0*/  UIADD3 UR8, UPT, UPT, UR4, 0x17, URZ ;  /* 0x0000001704087890 */ /* 0x000fe2000fffe0ff */
[----:B------:R-:W-:Y:S01]  /*39e0*/  FSETP.GT.AND P2, PT, R2, R39, PT ;  /* 0x000000270200720b */ /* 0x000fe20003f44000 */
[----:B------:R-:W-:Y:S01]  /*39f0*/  IMAD.IADD R35, R35, 0x1, R36 ;  /* 0x0000000123237824 */ /* 0x000fe200078e0224 */
[----:B------:R-:W-:Y:S01]  /*3a00*/  I2FP.F32.S32 R39, UR9 ;  /* 0x0000000900277c45 */ /* 0x000fe20008201400 */
[----:B------:R-:W-:Y:S01]  /*3a10*/  UIADD3 UR9, UPT, UPT, UR4, 0x7, URZ ;  /* 0x0000000704097890 */ /* 0x000fe2000fffe0ff */
[----:B------:R-:W-:-:S02]  /*3a20*/  SEL R38, R4, 0x6, P3 ;  /* 0x0000000604267807 */ /* 0x000fc40001800000 */
[----:B------:R-:W-:Y:S02]  /*3a30*/  FSETP.GT.AND P3, PT, R2, R39, PT ;  /* 0x000000270200720b */ /* 0x000fe40003f64000 */
[----:B------:R-:W-:Y:S02]  /*3a40*/  SEL R39, R38, 0x4, P5 ;  /* 0x0000000426277807 */ /* 0x000fe40002800000 */
[----:B------:R-:W-:Y:S01]  /*3a50*/  I2FP.F32.S32 R41, UR8 ;  /* 0x0000000800297c45 */ /* 0x000fe20008201400 */
[----:B------:R-:W-:Y:S01]  /*3a60*/  UIADD3 UR8, UPT, UPT, UR4, 0xf8, URZ ;  /* 0x000000f804087890 */ /* 0x000fe2000fffe0ff */
[----:B------:R-:W-:Y:S02]  /*3a70*/  FSETP.GT.AND P5, PT, R2, R37, !P5 ;  /* 0x000000250200720b */ /* 0x000fe40006fa4000 */
[----:B------:R-:W-:Y:S01]  /*3a80*/  I2FP.F32.S32 R37, UR9 ;  /* 0x0000000900257c45 */ /* 0x000fe20008201400 */
[----:B------:R-:W-:Y:S01]  /*3a90*/  UIADD3 UR9, UPT, UPT, UR4, 0x27, URZ ;  /* 0x0000002704097890 */ /* 0x000fe2000fffe0ff */
[----:B------:R-:W-:-:S02]  /*3aa0*/  SEL R36, RZ, 0x1, !P5 ;  /* 0x00000001ff247807 */ /* 0x000fc40006800000 */
[----:B------:R-:W-:Y:S02]  /*3ab0*/  FSETP.GT.AND P5, PT, R2, R37, PT ;  /* 0x000000250200720b */ /* 0x000fe40003fa4000 */
[----:B------:R-:W-:Y:S01]  /*3ac0*/  I2FP.F32.S32 R37, UR8 ;  /* 0x0000000800257c45 */ /* 0x000fe20008201400 */
[----:B------:R-:W-:Y:S01]  /*3ad0*/  UIADD3 UR8, UPT, UPT, UR4, 0xfc, URZ ;  /* 0x000000fc04087890 */ /* 0x000fe2000fffe0ff */
[----:B------:R-:W-:Y:S01]  /*3ae0*/  SEL R3, R3, 0x2, P4 ;  /* 0x0000000203037807 */ /* 0x000fe20002000000 */
[----:B------:R-:W-:Y:S01]  /*3af0*/  @P0 IMAD.IADD R35, R36, 0x1, R39 ;  /* 0x0000000124230824 */ /* 0x000fe200078e0227 */
[----:B------:R-:W-:Y:S01]  /*3b00*/  I2FP.F32.S32 R39, UR9 ;  /* 0x0000000900277c45 */ /* 0x000fe20008201400 */
[----:B------:R-:W-:Y:S01]  /*3b10*/  UIADD3 UR9, UPT, UPT, UR4, 0x47, URZ ;  /* 0x0000004704097890 */ /* 0x000fe2000fffe0ff */
[----:B------:R-:W-:Y:S02]  /*3b20*/  SEL R3, R3, RZ, P1 ;  /* 0x000000ff03037207 */ /* 0x000fe40000800000 */
[----:B------:R-:W-:-:S02]  /*3b30*/  FSETP.GT.AND P1, PT, R2, R37, !P1 ;  /* 0x000000250200720b */ /* 0x000fc40004f24000 */
[----:B------:R-:W-:Y:S01]  /*3b40*/  I2FP.F32.S32 R37, UR8 ;  /* 0x0000000800257c45 */ /* 0x000fe20008201400 */
[----:B------:R-:W-:Y:S01]  /*3b50*/  UIADD3 UR8, UPT, UPT, UR4, 0x57, URZ ;  /* 0x0000005704087890 */ /* 0x000fe2000fffe0ff */
[C---:B------:R-:W-:Y:S01]  /*3b60*/  FSETP.GT.AND P0, PT, R2.reuse, R41, PT ;  /* 0x000000290200720b */ /* 0x040fe20003f04000 */
[----:B------:R-:W-:Y:S01]  /*3b70*/  @P5 VIADD R7, R5, 0x8 ;  /* 0x0000000805075836 */ /* 0x000fe20000000000 */
[C---:B------:R-:W-:Y:S02]  /*3b80*/  FSETP.GT.AND P4, PT, R2.reuse, R39, PT ;  /* 0x000000270200720b */ /* 0x040fe40003f84000 */
[----:B------:R-:W-:Y:S01]  /*3b90*/  I2FP.F32.S32 R39, UR10 ;  /* 0x0000000a00277c45 */ /* 0x000fe20008201400 */
[----:B------:R-:W-:Y:S01]  /*3ba0*/  UIADD3 UR10, UPT, UPT, UR4, 0x67, URZ ;  /* 0x00000067040a7890 */ /* 0x000fe2000fffe0ff */
[----:B------:R-:W-:Y:S02]  /*3bb0*/  SEL R36, RZ, 0x1, !P1 ;  /* 0x00000001ff247807 */ /* 0x000fe40004800000 */
[----:B------:R-:W-:-:S02]  /*3bc0*/  FSETP.GT.AND P1, PT, R2, R39, PT ;  /* 0x000000270200720b */ /* 0x000fc40003f24000 */
[----:B------:R-:W-:Y:S01]  /*3bd0*/  I2FP.F32.S32 R41, UR8 ;  /* 0x0000000800297c45 */ /* 0x000fe20008201400 */
[----:B------:R-:W-:Y:S01]  /*3be0*/  UIADD3 UR8, UPT, UPT, UR4, 0x87, URZ ;  /* 0x0000008704087890 */ /* 0x000fe2000fffe0ff */
[----:B------:R-:W-:Y:S01]  /*3bf0*/  I2FP.F32.S32 R39, UR9 ;  /* 0x0000000900277c45 */ /* 0x000fe20008201400 */
[----:B------:R-:W-:Y:S01]  /*3c00*/  UIADD3 UR9, UPT, UPT, UR4, 0x97, URZ ;  /* 0x0000009704097890 */ /* 0x000fe2000fffe0ff */
[----:B------:R-:W-:Y:S01]  /*3c10*/  SEL R4, R4, 0x6, P2 ;  /* 0x0000000604047807 */ /* 0x000fe20001000000 */
[----:B------:R-:W-:Y:S01]  /*3c20*/  @P0 VIADD R8, R9, 0x8 ;  /* 0x0000000809080836 */ /* 0x000fe20000000000 */
[----:B------:R-:W-:Y:S01]  /*3c30*/  FSETP.GT.AND P2, PT, R2, R37, !P6 ;  /* 0x000000250200720b */ /* 0x000fe20007744000 */
[----:B------:R-:W-:Y:S01]  /*3c40*/  IMAD.IADD R3, R3, 0x1, R36 ;  /* 0x0000000103037824 */ /* 0x000fe200078e0224 */
[----:B------:R-:W-:Y:S01]  /*3c50*/  SEL R37, R4, 0x4, P6 ;  /* 0x0000000404257807 */ /* 0x000fe20003000000 */
[----:B------:R-:W-:Y:S01]  /*3c60*/  @P4 VIADD R10, R11, 0x8 ;  /* 0x000000080b0a4836 */ /* 0x000fe20000000000 */
[----:B------:R-:W-:Y:S01]  /*3c70*/  FSETP.GT.AND P6, PT, R2, R39, PT ;  /* 0x000000270200720b */ /* 0x000fe20003fc4000 */
[----:B------:R-:W-:Y:S01]  /*3c80*/  @P1 VIADD R12, R13, 0x8 ;  /* 0x000000080d0c1836 */ /* 0x000fe20000000000 */
[----:B------:R-:W-:Y:S01]  /*3c90*/  I2FP.F32.S32 R5, UR8 ;  /* 0x0000000800057c45 */ /* 0x000fe20008201400 */
[----:B------:R-:W-:Y:S01]  /*3ca0*/  UIADD3 UR8, UPT, UPT, UR4, 0xa7, URZ ;  /* 0x000000a704087890 */ /* 0x000fe2000fffe0ff */
[----:B------:R-:W-:-:S02]  /*3cb0*/  SEL R4, RZ, 0x1, !P2 ;  /* 0x00000001ff047807 */ /* 0x000fc40005000000 */
[----:B------:R-:W-:Y:S01]  /*3cc0*/  I2FP.F32.S32 R9, UR9 ;  /* 0x0000000900097c45 */ /* 0x000fe20008201400 */
[----:B------:R-:W-:Y:S01]  /*3cd0*/  UIADD3 UR9, UPT, UPT, UR4, 0xb7, URZ ;  /* 0x000000b704097890 */ /* 0x000fe2000fffe0ff */
[----:B------:R-:W-:Y:S01]  /*3ce0*/  I2FP.F32.S32 R39, UR10 ;  /* 0x0000000a00277c45 */ /* 0x000fe20008201400 */
[----:B------:R-:W-:Y:S01]  /*3cf0*/  @P3 IMAD.IADD R3, R4, 0x1, R37 ;  /* 0x0000000104033824 */ /* 0x000fe200078e0225 */
[C---:B------:R-:W-:Y:S02]  /*3d00*/  FSETP.GT.AND P2, PT, R2.reuse, R41, PT ;  /* 0x000000290200720b */ /* 0x040fe40003f44000 */
[C---:B------:R-:W-:Y:S01]  /*3d10*/  FSETP.GT.AND P0, PT, R2.reuse, R5, PT ;  /* 0x000000050200720b */ /* 0x040fe20003f04000 */
[----:B------:R-:W-:Y:S01]  /*3d20*/  @P6 VIADD R14, R15, 0x8 ;  /* 0x000000080f0e6836 */ /* 0x000fe20000000000 */
[C---:B------:R-:W-:Y:S02]  /*3d30*/  FSETP.GT.AND P3, PT, R2.reuse, R39, PT ;  /* 0x000000270200720b */ /* 0x040fe40003f64000 */
[----:B------:R-:W-:-:S02]  /*3d40*/  FSETP.GT.AND P4, PT, R2, R9, PT ;  /* 0x000000090200720b */ /* 0x000fc40003f84000 */
[----:B------:R-:W-:Y:S01]  /*3d50*/  I2FP.F32.S32 R5, UR8 ;  /* 0x0000000800057c45 */ /* 0x000fe20008201400 */
[----:B------:R-:W-:Y:S01]  /*3d60*/  UIADD3 UR8, UPT, UPT, UR4, 0xc7, URZ ;  /* 0x000000c704087890 */ /* 0x000fe2000fffe0ff */
[----:B------:R-:W-:Y:S01]  /*3d70*/  I2FP.F32.S32 R9, UR9 ;  /* 0x0000000900097c45 */ /* 0x000fe20008201400 */
[----:B------:R-:W-:Y:S01]  /*3d80*/  UIADD3 UR9, UPT, UPT, UR4, 0xd7, URZ ;  /* 0x000000d704097890 */ /* 0x000fe2000fffe0ff */
[----:B------:R-:W-:Y:S01]  /*3d90*/  I2FP.F32.S32 R37, UR11 ;  /* 0x0000000b00257c45 */ /* 0x000fe20008201400 */
[----:B------:R-:W-:Y:S01]  /*3da0*/  @P2 VIADD R16, R17, 0x8 ;  /* 0x0000000811102836 */ /* 0x000fe20000000000 */
[C---:B------:R-:W-:Y:S01]  /*3db0*/  FSETP.GT.AND P1, PT, R2.reuse, R5, PT ;  /* 0x000000050200720b */ /* 0x040fe20003f24000 */
[----:B------:R-:W-:Y:S01]  /*3dc0*/  @P0 VIADD R22, R23, 0x8 ;  /* 0x0000000817160836 */ /* 0x000fe20000000000 */
[C---:B------:R-:W-:Y:S01]  /*3dd0*/  FSETP.GT.AND P5, PT, R2.reuse, R37, PT ;  /* 0x000000250200720b */ /* 0x040fe20003fa4000 */
[----:B------:R-:W-:Y:S01]  /*3de0*/  @P3 VIADD R18, R19, 0x8 ;  /* 0x0000000813123836 */ /* 0x000fe20000000000 */
[C---:B------:R-:W-:Y:S01]  /*3df0*/  FSETP.GT.AND P6, PT, R2.reuse, R9, PT ;  /* 0x000000090200720b */ /* 0x040fe20003fc4000 */
[----:B------:R-:W-:Y:S01]  /*3e00*/  @P4 VIADD R24, R25, 0x8 ;  /* 0x0000000819184836 */ /* 0x000fe20000000000 */
[----:B------:R-:W-:Y:S01]  /*3e10*/  I2FP.F32.S32 R5, UR8 ;  /* 0x0000000800057c45 */ /* 0x000fe20008201400 */
[----:B------:R-:W-:Y:S01]  /*3e20*/  UIADD3 UR8, UPT, UPT, UR4, 0xe7, URZ ;  /* 0x000000e704087890 */ /* 0x000fe2000fffe0ff */
[----:B------:R-:W-:Y:S01]  /*3e30*/  I2FP.F32.S32 R9, UR9 ;  /* 0x0000000900097c45 */ /* 0x000fe20008201400 */
[----:B------:R-:W-:Y:S01]  /*3e40*/  UIADD3 UR9, UPT, UPT, UR4, 0xf7, URZ ;  /* 0x000000f704097890 */ /* 0x000fe2000fffe0ff */
[----:B------:R-:W-:-:S02]  /*3e50*/  FSETP.GT.AND P2, PT, R2, R5, PT ;  /* 0x000000050200720b */ /* 0x000fc40003f44000 */
[C---:B------:R-:W-:Y:S01]  /*3e60*/  FSETP.GT.AND P3, PT, R2.reuse, R9, PT ;  /* 0x000000090200720b */ /* 0x040fe20003f64000 */
[----:B------:R-:W-:Y:S01]  /*3e70*/  @P1 VIADD R26, R27, 0x8 ;  /* 0x000000081b1a1836 */ /* 0x000fe20000000000 */
[----:B------:R-:W-:Y:S01]  /*3e80*/  I2FP.F32.S32 R5, UR8 ;  /* 0x0000000800057c45 */ /* 0x000fe20008201400 */
[----:B------:R-:W-:Y:S01]  /*3e90*/  UIADD3 UR8, UPT, UPT, UR4, 0xf, URZ ;  /* 0x0000000f04087890 */ /* 0x000fe2000fffe0ff */
[----:B------:R-:W-:Y:S01]  /*3ea0*/  I2FP.F32.S32 R9, UR9 ;  /* 0x0000000900097c45 */ /* 0x000fe20008201400 */
[----:B------:R-:W-:Y:S01]  /*3eb0*/  UIADD3 UR9, UPT, UPT, UR4, 0x2f, URZ ;  /* 0x0000002f04097890 */ /* 0x000fe2000fffe0ff */
[----:B------:R-:W-:Y:S01]  /*3ec0*/  @P5 VIADD R20, R21, 0x8 ;  /* 0x0000000815145836 */ /* 0x000fe20000000000 */
[C---:B------:R-:W-:Y:S01]  /*3ed0*/  FSETP.GT.AND P5, PT, R2.reuse, R5, PT ;  /* 0x000000050200720b */ /* 0x040fe20003fa4000 */
[----:B------:R-:W-:Y:S01]  /*3ee0*/  @P6 VIADD R28, R29, 0x8 ;  /* 0x000000081d1c6836 */ /* 0x000fe20000000000 */
[C---:B------:R-:W-:Y:S02]  /*3ef0*/  FSETP.GT.AND P0, PT, R2.reuse, R9, PT ;  /* 0x000000090200720b */ /* 0x040fe40003f04000 */
[----:B------:R-:W-:Y:S01]  /*3f00*/  I2FP.F32.S32 R5, UR8 ;  /* 0x0000000800057c45 */ /* 0x000fe20008201400 */
[----:B------:R-:W-:Y:S01]  /*3f10*/  UIADD3 UR8, UPT, UPT, UR4, 0x4f, URZ ;  /* 0x0000004f04087890 */ /* 0x000fe2000fffe0ff */
[----:B------:R-:W-:Y:S01]  /*3f20*/  I2FP.F32.S32 R9, UR9 ;  /* 0x0000000900097c45 */ /* 0x000fe20008201400 */
[----:B------:R-:W-:Y:S01]  /*3f30*/  UIADD3 UR9, UPT, UPT, UR4, 0x6f, URZ ;  /* 0x0000006f04097890 */ /* 0x000fe2000fffe0ff */
        /* <DEDUP_REMOVED lines=16> */
[----:B------:R-:W-:Y:S01]  /*4040*/  FSETP.GT.AND P3, PT, R2, R5, PT ;  /* 0x000000050200720b */ /* 0x000fe20003f64000 */
[----:B------:R-:W-:Y:S01]  /*4050*/  @P4 VIADD R7, R8, 0x10 ;  /* 0x0000001008074836 */ /* 0x000fe20000000000 */
[----:B------:R-:W-:Y:S01]  /*4060*/  FSETP.GT.AND P5, PT, R2, R9, PT ;  /* 0x000000090200720b */ /* 0x000fe20003fa4000 */
        /* <DEDUP_REMOVED lines=21> */
[C---:B------:R-:W-:Y:S01]  /*41c0*/  FSETP.GT.AND P2, PT, R2.reuse, R3, PT ;  /* 0x000000030200720b */ /* 0x040fe20003f44000 */
[----:B------:R-:W-:Y:S01]  /*41d0*/  UIADD3 UR4, UPT, UPT, UR4, 0x7f, URZ ;  /* 0x0000007f04047890 */ /* 0x000fe2000fffe0ff */
[----:B------:R-:W-:Y:S01]  /*41e0*/  FSETP.GT.AND P3, PT, R2, R5, PT ;  /* 0x000000050200720b */ /* 0x000fe20003f64000 */
[----:B------:R-:W-:Y:S01]  /*41f0*/  @P0 VIADD R30, R32, 0x10 ;  /* 0x00000010201e0836 */ /* 0x000fe20000000000 */
[----:B------:R-:W-:Y:S01]  /*4200*/  I2FP.F32.S32 R3, UR8 ;  /* 0x0000000800037c45 */ /* 0x000fe20008201400 */
[----:B------:R-:W0:Y:S01]  /*4210*/  LDC.64 R4, c[0x0][0x390] ;  /* 0x0000e400ff047b82 */ /* 0x000e220000000a00 */
[----:B------:R-:W-:Y:S01]  /*4220*/  I2FP.F32.S32 R9, UR9 ;  /* 0x0000000900097c45 */ /* 0x000fe20008201400 */
[----:B------:R-:W-:Y:S01]  /*4230*/  @P4 VIADD R34, R6, 0x10 ;  /* 0x0000001006224836 */ /* 0x000fe20000000000 */
[----:B------:R-:W-:Y:S01]  /*4240*/  FSETP.GT.AND P5, PT, R2, R3, PT ;  /* 0x000000030200720b */ /* 0x000fe20003fa4000 */
[----:B------:R-:W-:Y:S01]  /*4250*/  @P6 VIADD R14, R18, 0x20 ;  /* 0x00000020120e6836 */ /* 0x000fe20000000000 */
[----:B------:R-:W-:Y:S01]  /*4260*/  FSETP.GT.AND P0, PT, R2, R9, PT ;  /* 0x000000090200720b */ /* 0x000fe20003f04000 */
[----:B------:R-:W-:Y:S01]  /*4270*/  @P1 VIADD R7, R10, 0x20 ;  /* 0x000000200a071836 */ /* 0x000fe20000000000 */
[----:B------:R-:W-:Y:S01]  /*4280*/  I2FP.F32.S32 R3, UR4 ;  /* 0x0000000400037c45 */ /* 0x000fe20008201400 */
[----:B------:R-:W-:-:S02]  /*4290*/  @P2 VIADD R22, R26, 0x20 ;  /* 0x000000201a162836 */ /* 0x000fc40000000000 */
[----:B------:R-:W-:Y:S01]  /*42a0*/  @P3 VIADD R30, R34, 0x20 ;  /* 0x00000020221e3836 */ /* 0x000fe20000000000 */
[----:B------:R-:W-:-:S05]  /*42b0*/  FSETP.GT.AND P4, PT, R2, R3, PT ;  /* 0x000000030200720b */ /* 0x000fca0003f84000 */
[----:B------:R-:W-:Y:S02]  /*42c0*/  @P5 VIADD R7, R14, 0x40 ;  /* 0x000000400e075836 */ /* 0x000fe40000000000 */
[----:B------:R-:W-:-:S06]  /*42d0*/  @P0 VIADD R22, R30, 0x40 ;  /* 0x000000401e160836 */ /* 0x000fcc0000000000 */
[----:B------:R-:W-:Y:S02]  /*42e0*/  @P4 VIADD R7, R22, 0x80 ;  /* 0x0000008016074836 */ /* 0x000fe40000000000 */
[----:B0-----:R-:W-:-:S03]  /*42f0*/  IMAD.WIDE R2, R0, 0x4, R4 ;  /* 0x0000000400027825 */ /* 0x001fc600078e0204 */
[----:B------:R-:W-:-:S05]  /*4300*/  I2FP.F32.U32 R7, R7 ;  /* 0x0000000700077245 */ /* 0x000fca0000201000 */
[----:B------:R-:W-:Y:S01]  /*4310*/  STG.E desc[UR6][R2.64], R7 ;  /* 0x0000000702007986 */ /* 0x000fe2000c101906 */
[----:B------:R-:W-:Y:S05]  /*4320*/  EXIT ;  /* 0x000000000000794d */ /* 0x000fea0003800000 */
.L_x_0:
[----:B------:R-:W-:-:S00]  /*4330*/  BRA `(.L_x_0) ;  /* 0xfffffffc00fc7947 */ /* 0x000fc0000383ffff */
[----:B------:R-:W-:-:S00]  /*4340*/  NOP ;  /* 0x0000000000007918 */ /* 0x000fc00000000000 */
        /* <DEDUP_REMOVED lines=11> */
.L_x_1:


//--------------------- .nv.shared.reserved.0     --------------------------
	.section	.nv.shared.reserved.0,"aw",@nobits
	.weak		__nv_reservedSMEM_offset_0_alias
	.size		__nv_reservedSMEM_offset_0_alias, 0, 64
	.other		__nv_reservedSMEM_offset_0_alias,@"STO_CUDA_RESERVED_SHARED STV_DEFAULT"
__nv_reservedSMEM_offset_0_alias:
	.zero		0
	.zero		64


//--------------------- .nv.constant0._Z9RF_kernelPfiiS_ --------------------------
	.section	.nv.constant0._Z9RF_kernelPfiiS_,"a",@progbits
	.sectionflags	@""
	.align	4
.nv.constant0._Z9RF_kernelPfiiS_:
	.zero		920


//--------------------- SYMBOLS --------------------------

	.type		.nv.reservedSmem.offset0,@object
	.size		.nv.reservedSmem.offset0,0x4
